//
// Generated by NVIDIA NVVM Compiler
//
// Compiler Build ID: CL-36424714
// Cuda compilation tools, release 13.0, V13.0.88
// Based on NVVM 20.0.0
//

.version 9.0
.target sm_100
.address_size 64

	// .globl	_Z18lookuptable_kernelPjP6float2S1_P4int2S1_S1_S1_S1_
// _ZZ18lookuptable_kernelPjP6float2S1_P4int2S1_S1_S1_S1_E5memxx has been demoted
// _ZZ18lookuptable_kernelPjP6float2S1_P4int2S1_S1_S1_S1_E5memyy has been demoted
// _ZZ18lookuptable_kernelPjP6float2S1_P4int2S1_S1_S1_S1_E5memxy has been demoted
// _ZZ18lookuptable_kernelPjP6float2S1_P4int2S1_S1_S1_S1_E5memyx has been demoted

.visible .entry _Z18lookuptable_kernelPjP6float2S1_P4int2S1_S1_S1_S1_(
	.param .u64 .ptr .align 1 _Z18lookuptable_kernelPjP6float2S1_P4int2S1_S1_S1_S1__param_0,
	.param .u64 .ptr .align 1 _Z18lookuptable_kernelPjP6float2S1_P4int2S1_S1_S1_S1__param_1,
	.param .u64 .ptr .align 1 _Z18lookuptable_kernelPjP6float2S1_P4int2S1_S1_S1_S1__param_2,
	.param .u64 .ptr .align 1 _Z18lookuptable_kernelPjP6float2S1_P4int2S1_S1_S1_S1__param_3,
	.param .u64 .ptr .align 1 _Z18lookuptable_kernelPjP6float2S1_P4int2S1_S1_S1_S1__param_4,
	.param .u64 .ptr .align 1 _Z18lookuptable_kernelPjP6float2S1_P4int2S1_S1_S1_S1__param_5,
	.param .u64 .ptr .align 1 _Z18lookuptable_kernelPjP6float2S1_P4int2S1_S1_S1_S1__param_6,
	.param .u64 .ptr .align 1 _Z18lookuptable_kernelPjP6float2S1_P4int2S1_S1_S1_S1__param_7
)
{
	.reg .pred 	%p<7>;
	.reg .b32 	%r<34>;
	.reg .b32 	%f<363>;
	.reg .b64 	%rd<47>;
	// demoted variable
	.shared .align 8 .b8 _ZZ18lookuptable_kernelPjP6float2S1_P4int2S1_S1_S1_S1_E5memxx[8192];
	// demoted variable
	.shared .align 8 .b8 _ZZ18lookuptable_kernelPjP6float2S1_P4int2S1_S1_S1_S1_E5memyy[8192];
	// demoted variable
	.shared .align 8 .b8 _ZZ18lookuptable_kernelPjP6float2S1_P4int2S1_S1_S1_S1_E5memxy[8192];
	// demoted variable
	.shared .align 8 .b8 _ZZ18lookuptable_kernelPjP6float2S1_P4int2S1_S1_S1_S1_E5memyx[8192];
	ld.param.u64 	%rd4, [_Z18lookuptable_kernelPjP6float2S1_P4int2S1_S1_S1_S1__param_0];
	ld.param.u64 	%rd9, [_Z18lookuptable_kernelPjP6float2S1_P4int2S1_S1_S1_S1__param_1];
	ld.param.u64 	%rd10, [_Z18lookuptable_kernelPjP6float2S1_P4int2S1_S1_S1_S1__param_2];
	ld.param.u64 	%rd11, [_Z18lookuptable_kernelPjP6float2S1_P4int2S1_S1_S1_S1__param_3];
	cvta.to.global.u64 	%rd1, %rd10;
	cvta.to.global.u64 	%rd2, %rd9;
	cvta.to.global.u64 	%rd3, %rd11;
	mov.u32 	%r13, %ctaid.x;
	mov.u32 	%r14, %ntid.x;
	mov.u32 	%r1, %tid.x;
	mad.lo.s32 	%r2, %r13, %r14, %r1;
	setp.gt.s32 	%p1, %r2, 16639;
	@%p1 bra 	$L__BB0_8;
	mov.u32 	%r3, %tid.y;
	shl.b32 	%r33, %r3, 6;
	min.u32 	%r15, %r33, 938;
	add.s32 	%r5, %r15, 64;
	setp.ge.u32 	%p2, %r33, %r5;
	mov.f32 	%f355, 0f00000000;
	mov.f32 	%f356, %f355;
	mov.f32 	%f357, %f355;
	mov.f32 	%f358, %f355;
	mov.f32 	%f359, %f355;
	mov.f32 	%f360, %f355;
	mov.f32 	%f361, %f355;
	mov.f32 	%f362, %f355;
	@%p2 bra 	$L__BB0_6;
	cvta.to.global.u64 	%rd12, %rd4;
	mul.wide.s32 	%rd13, %r2, 4;
	add.s64 	%rd14, %rd12, %rd13;
	ld.global.u32 	%r6, [%rd14];
	mov.f32 	%f362, 0f00000000;
	mov.f32 	%f361, %f362;
	mov.f32 	%f360, %f362;
	mov.f32 	%f359, %f362;
	mov.f32 	%f358, %f362;
	mov.f32 	%f357, %f362;
	mov.f32 	%f356, %f362;
	mov.f32 	%f355, %f362;
$L__BB0_3:
	setp.eq.s32 	%p3, %r6, %r33;
	@%p3 bra 	$L__BB0_6;
	mad.lo.s32 	%r16, %r2, 1003, %r33;
	mul.wide.s32 	%rd15, %r16, 8;
	add.s64 	%rd16, %rd3, %rd15;
	ld.global.v2.u32 	{%r17, %r18}, [%rd16];
	mul.wide.s32 	%rd17, %r18, 8;
	add.s64 	%rd18, %rd2, %rd17;
	ld.global.v2.f32 	{%f35, %f36}, [%rd18];
	mul.wide.s32 	%rd19, %r17, 8;
	add.s64 	%rd20, %rd2, %rd19;
	ld.global.v2.f32 	{%f37, %f38}, [%rd20];
	add.s64 	%rd21, %rd1, %rd17;
	ld.global.v2.f32 	{%f39, %f40}, [%rd21];
	add.s64 	%rd22, %rd1, %rd19;
	ld.global.v2.f32 	{%f41, %f42}, [%rd22];
	mul.f32 	%f43, %f36, %f38;
	fma.rn.f32 	%f44, %f35, %f37, %f43;
	mul.f32 	%f45, %f37, %f36;
	mul.f32 	%f46, %f35, %f38;
	sub.f32 	%f47, %f45, %f46;
	add.f32 	%f361, %f361, %f44;
	sub.f32 	%f362, %f362, %f47;
	mul.f32 	%f48, %f40, %f42;
	fma.rn.f32 	%f49, %f39, %f41, %f48;
	mul.f32 	%f50, %f41, %f40;
	mul.f32 	%f51, %f39, %f42;
	sub.f32 	%f52, %f50, %f51;
	add.f32 	%f356, %f356, %f49;
	sub.f32 	%f355, %f355, %f52;
	mul.f32 	%f53, %f36, %f42;
	fma.rn.f32 	%f54, %f35, %f41, %f53;
	mul.f32 	%f55, %f36, %f41;
	mul.f32 	%f56, %f35, %f42;
	sub.f32 	%f57, %f55, %f56;
	add.f32 	%f358, %f358, %f54;
	sub.f32 	%f357, %f357, %f57;
	mul.f32 	%f58, %f38, %f40;
	fma.rn.f32 	%f59, %f37, %f39, %f58;
	mul.f32 	%f60, %f37, %f40;
	mul.f32 	%f61, %f38, %f39;
	sub.f32 	%f62, %f60, %f61;
	add.f32 	%f360, %f360, %f59;
	sub.f32 	%f359, %f359, %f62;
	add.s32 	%r19, %r33, 1;
	setp.eq.s32 	%p4, %r6, %r19;
	@%p4 bra 	$L__BB0_6;
	cvt.s64.s32 	%rd23, %r33;
	mul.lo.s32 	%r20, %r2, 1003;
	cvt.s64.s32 	%rd24, %r20;
	add.s64 	%rd25, %rd23, %rd24;
	shl.b64 	%rd26, %rd25, 3;
	add.s64 	%rd27, %rd3, %rd26;
	ld.global.v2.u32 	{%r21, %r22}, [%rd27+8];
	mul.wide.s32 	%rd28, %r22, 8;
	add.s64 	%rd29, %rd2, %rd28;
	ld.global.v2.f32 	{%f63, %f64}, [%rd29];
	mul.wide.s32 	%rd30, %r21, 8;
	add.s64 	%rd31, %rd2, %rd30;
	ld.global.v2.f32 	{%f65, %f66}, [%rd31];
	add.s64 	%rd32, %rd1, %rd28;
	ld.global.v2.f32 	{%f67, %f68}, [%rd32];
	add.s64 	%rd33, %rd1, %rd30;
	ld.global.v2.f32 	{%f69, %f70}, [%rd33];
	mul.f32 	%f71, %f64, %f66;
	fma.rn.f32 	%f72, %f63, %f65, %f71;
	mul.f32 	%f73, %f65, %f64;
	mul.f32 	%f74, %f63, %f66;
	sub.f32 	%f75, %f73, %f74;
	add.f32 	%f361, %f361, %f72;
	sub.f32 	%f362, %f362, %f75;
	mul.f32 	%f76, %f68, %f70;
	fma.rn.f32 	%f77, %f67, %f69, %f76;
	mul.f32 	%f78, %f69, %f68;
	mul.f32 	%f79, %f67, %f70;
	sub.f32 	%f80, %f78, %f79;
	add.f32 	%f356, %f356, %f77;
	sub.f32 	%f355, %f355, %f80;
	mul.f32 	%f81, %f64, %f70;
	fma.rn.f32 	%f82, %f63, %f69, %f81;
	mul.f32 	%f83, %f64, %f69;
	mul.f32 	%f84, %f63, %f70;
	sub.f32 	%f85, %f83, %f84;
	add.f32 	%f358, %f358, %f82;
	sub.f32 	%f357, %f357, %f85;
	mul.f32 	%f86, %f66, %f68;
	fma.rn.f32 	%f87, %f65, %f67, %f86;
	mul.f32 	%f88, %f65, %f68;
	mul.f32 	%f89, %f66, %f67;
	sub.f32 	%f90, %f88, %f89;
	add.f32 	%f360, %f360, %f87;
	sub.f32 	%f359, %f359, %f90;
	add.s32 	%r33, %r33, 2;
	setp.ne.s32 	%p5, %r33, %r5;
	@%p5 bra 	$L__BB0_3;
$L__BB0_6:
	shl.b32 	%r23, %r1, 7;
	mov.u32 	%r24, _ZZ18lookuptable_kernelPjP6float2S1_P4int2S1_S1_S1_S1_E5memxx;
	add.s32 	%r9, %r24, %r23;
	shl.b32 	%r25, %r3, 3;
	add.s32 	%r26, %r9, %r25;
	st.shared.v2.f32 	[%r26], {%f361, %f362};
	mov.u32 	%r27, _ZZ18lookuptable_kernelPjP6float2S1_P4int2S1_S1_S1_S1_E5memyy;
	add.s32 	%r10, %r27, %r23;
	add.s32 	%r28, %r10, %r25;
	st.shared.v2.f32 	[%r28], {%f356, %f355};
	mov.u32 	%r29, _ZZ18lookuptable_kernelPjP6float2S1_P4int2S1_S1_S1_S1_E5memxy;
	add.s32 	%r11, %r29, %r23;
	add.s32 	%r30, %r11, %r25;
	st.shared.v2.f32 	[%r30], {%f358, %f357};
	mov.u32 	%r31, _ZZ18lookuptable_kernelPjP6float2S1_P4int2S1_S1_S1_S1_E5memyx;
	add.s32 	%r12, %r31, %r23;
	add.s32 	%r32, %r12, %r25;
	st.shared.v2.f32 	[%r32], {%f360, %f359};
	bar.sync 	0;
	setp.ne.s32 	%p6, %r3, 0;
	@%p6 bra 	$L__BB0_8;
	ld.param.u64 	%rd46, [_Z18lookuptable_kernelPjP6float2S1_P4int2S1_S1_S1_S1__param_7];
	ld.param.u64 	%rd45, [_Z18lookuptable_kernelPjP6float2S1_P4int2S1_S1_S1_S1__param_6];
	ld.param.u64 	%rd44, [_Z18lookuptable_kernelPjP6float2S1_P4int2S1_S1_S1_S1__param_5];
	ld.param.u64 	%rd43, [_Z18lookuptable_kernelPjP6float2S1_P4int2S1_S1_S1_S1__param_4];
	ld.shared.v2.f32 	{%f91, %f92}, [%r9];
	add.f32 	%f93, %f91, 0f00000000;
	add.f32 	%f94, %f92, 0f00000000;
	ld.shared.v2.f32 	{%f95, %f96}, [%r10];
	add.f32 	%f97, %f95, 0f00000000;
	add.f32 	%f98, %f96, 0f00000000;
	ld.shared.v2.f32 	{%f99, %f100}, [%r11];
	add.f32 	%f101, %f99, 0f00000000;
	add.f32 	%f102, %f100, 0f00000000;
	ld.shared.v2.f32 	{%f103, %f104}, [%r12];
	add.f32 	%f105, %f103, 0f00000000;
	add.f32 	%f106, %f104, 0f00000000;
	ld.shared.v2.f32 	{%f107, %f108}, [%r9+8];
	add.f32 	%f109, %f93, %f107;
	add.f32 	%f110, %f94, %f108;
	ld.shared.v2.f32 	{%f111, %f112}, [%r10+8];
	add.f32 	%f113, %f97, %f111;
	add.f32 	%f114, %f98, %f112;
	ld.shared.v2.f32 	{%f115, %f116}, [%r11+8];
	add.f32 	%f117, %f101, %f115;
	add.f32 	%f118, %f102, %f116;
	ld.shared.v2.f32 	{%f119, %f120}, [%r12+8];
	add.f32 	%f121, %f105, %f119;
	add.f32 	%f122, %f106, %f120;
	ld.shared.v2.f32 	{%f123, %f124}, [%r9+16];
	add.f32 	%f125, %f109, %f123;
	add.f32 	%f126, %f110, %f124;
	ld.shared.v2.f32 	{%f127, %f128}, [%r10+16];
	add.f32 	%f129, %f113, %f127;
	add.f32 	%f130, %f114, %f128;
	ld.shared.v2.f32 	{%f131, %f132}, [%r11+16];
	add.f32 	%f133, %f117, %f131;
	add.f32 	%f134, %f118, %f132;
	ld.shared.v2.f32 	{%f135, %f136}, [%r12+16];
	add.f32 	%f137, %f121, %f135;
	add.f32 	%f138, %f122, %f136;
	ld.shared.v2.f32 	{%f139, %f140}, [%r9+24];
	add.f32 	%f141, %f125, %f139;
	add.f32 	%f142, %f126, %f140;
	ld.shared.v2.f32 	{%f143, %f144}, [%r10+24];
	add.f32 	%f145, %f129, %f143;
	add.f32 	%f146, %f130, %f144;
	ld.shared.v2.f32 	{%f147, %f148}, [%r11+24];
	add.f32 	%f149, %f133, %f147;
	add.f32 	%f150, %f134, %f148;
	ld.shared.v2.f32 	{%f151, %f152}, [%r12+24];
	add.f32 	%f153, %f137, %f151;
	add.f32 	%f154, %f138, %f152;
	ld.shared.v2.f32 	{%f155, %f156}, [%r9+32];
	add.f32 	%f157, %f141, %f155;
	add.f32 	%f158, %f142, %f156;
	ld.shared.v2.f32 	{%f159, %f160}, [%r10+32];
	add.f32 	%f161, %f145, %f159;
	add.f32 	%f162, %f146, %f160;
	ld.shared.v2.f32 	{%f163, %f164}, [%r11+32];
	add.f32 	%f165, %f149, %f163;
	add.f32 	%f166, %f150, %f164;
	ld.shared.v2.f32 	{%f167, %f168}, [%r12+32];
	add.f32 	%f169, %f153, %f167;
	add.f32 	%f170, %f154, %f168;
	ld.shared.v2.f32 	{%f171, %f172}, [%r9+40];
	add.f32 	%f173, %f157, %f171;
	add.f32 	%f174, %f158, %f172;
	ld.shared.v2.f32 	{%f175, %f176}, [%r10+40];
	add.f32 	%f177, %f161, %f175;
	add.f32 	%f178, %f162, %f176;
	ld.shared.v2.f32 	{%f179, %f180}, [%r11+40];
	add.f32 	%f181, %f165, %f179;
	add.f32 	%f182, %f166, %f180;
	ld.shared.v2.f32 	{%f183, %f184}, [%r12+40];
	add.f32 	%f185, %f169, %f183;
	add.f32 	%f186, %f170, %f184;
	ld.shared.v2.f32 	{%f187, %f188}, [%r9+48];
	add.f32 	%f189, %f173, %f187;
	add.f32 	%f190, %f174, %f188;
	ld.shared.v2.f32 	{%f191, %f192}, [%r10+48];
	add.f32 	%f193, %f177, %f191;
	add.f32 	%f194, %f178, %f192;
	ld.shared.v2.f32 	{%f195, %f196}, [%r11+48];
	add.f32 	%f197, %f181, %f195;
	add.f32 	%f198, %f182, %f196;
	ld.shared.v2.f32 	{%f199, %f200}, [%r12+48];
	add.f32 	%f201, %f185, %f199;
	add.f32 	%f202, %f186, %f200;
	ld.shared.v2.f32 	{%f203, %f204}, [%r9+56];
	add.f32 	%f205, %f189, %f203;
	add.f32 	%f206, %f190, %f204;
	ld.shared.v2.f32 	{%f207, %f208}, [%r10+56];
	add.f32 	%f209, %f193, %f207;
	add.f32 	%f210, %f194, %f208;
	ld.shared.v2.f32 	{%f211, %f212}, [%r11+56];
	add.f32 	%f213, %f197, %f211;
	add.f32 	%f214, %f198, %f212;
	ld.shared.v2.f32 	{%f215, %f216}, [%r12+56];
	add.f32 	%f217, %f201, %f215;
	add.f32 	%f218, %f202, %f216;
	ld.shared.v2.f32 	{%f219, %f220}, [%r9+64];
	add.f32 	%f221, %f205, %f219;
	add.f32 	%f222, %f206, %f220;
	ld.shared.v2.f32 	{%f223, %f224}, [%r10+64];
	add.f32 	%f225, %f209, %f223;
	add.f32 	%f226, %f210, %f224;
	ld.shared.v2.f32 	{%f227, %f228}, [%r11+64];
	add.f32 	%f229, %f213, %f227;
	add.f32 	%f230, %f214, %f228;
	ld.shared.v2.f32 	{%f231, %f232}, [%r12+64];
	add.f32 	%f233, %f217, %f231;
	add.f32 	%f234, %f218, %f232;
	ld.shared.v2.f32 	{%f235, %f236}, [%r9+72];
	add.f32 	%f237, %f221, %f235;
	add.f32 	%f238, %f222, %f236;
	ld.shared.v2.f32 	{%f239, %f240}, [%r10+72];
	add.f32 	%f241, %f225, %f239;
	add.f32 	%f242, %f226, %f240;
	ld.shared.v2.f32 	{%f243, %f244}, [%r11+72];
	add.f32 	%f245, %f229, %f243;
	add.f32 	%f246, %f230, %f244;
	ld.shared.v2.f32 	{%f247, %f248}, [%r12+72];
	add.f32 	%f249, %f233, %f247;
	add.f32 	%f250, %f234, %f248;
	ld.shared.v2.f32 	{%f251, %f252}, [%r9+80];
	add.f32 	%f253, %f237, %f251;
	add.f32 	%f254, %f238, %f252;
	ld.shared.v2.f32 	{%f255, %f256}, [%r10+80];
	add.f32 	%f257, %f241, %f255;
	add.f32 	%f258, %f242, %f256;
	ld.shared.v2.f32 	{%f259, %f260}, [%r11+80];
	add.f32 	%f261, %f245, %f259;
	add.f32 	%f262, %f246, %f260;
	ld.shared.v2.f32 	{%f263, %f264}, [%r12+80];
	add.f32 	%f265, %f249, %f263;
	add.f32 	%f266, %f250, %f264;
	ld.shared.v2.f32 	{%f267, %f268}, [%r9+88];
	add.f32 	%f269, %f253, %f267;
	add.f32 	%f270, %f254, %f268;
	ld.shared.v2.f32 	{%f271, %f272}, [%r10+88];
	add.f32 	%f273, %f257, %f271;
	add.f32 	%f274, %f258, %f272;
	ld.shared.v2.f32 	{%f275, %f276}, [%r11+88];
	add.f32 	%f277, %f261, %f275;
	add.f32 	%f278, %f262, %f276;
	ld.shared.v2.f32 	{%f279, %f280}, [%r12+88];
	add.f32 	%f281, %f265, %f279;
	add.f32 	%f282, %f266, %f280;
	ld.shared.v2.f32 	{%f283, %f284}, [%r9+96];
	add.f32 	%f285, %f269, %f283;
	add.f32 	%f286, %f270, %f284;
	ld.shared.v2.f32 	{%f287, %f288}, [%r10+96];
	add.f32 	%f289, %f273, %f287;
	add.f32 	%f290, %f274, %f288;
	ld.shared.v2.f32 	{%f291, %f292}, [%r11+96];
	add.f32 	%f293, %f277, %f291;
	add.f32 	%f294, %f278, %f292;
	ld.shared.v2.f32 	{%f295, %f296}, [%r12+96];
	add.f32 	%f297, %f281, %f295;
	add.f32 	%f298, %f282, %f296;
	ld.shared.v2.f32 	{%f299, %f300}, [%r9+104];
	add.f32 	%f301, %f285, %f299;
	add.f32 	%f302, %f286, %f300;
	ld.shared.v2.f32 	{%f303, %f304}, [%r10+104];
	add.f32 	%f305, %f289, %f303;
	add.f32 	%f306, %f290, %f304;
	ld.shared.v2.f32 	{%f307, %f308}, [%r11+104];
	add.f32 	%f309, %f293, %f307;
	add.f32 	%f310, %f294, %f308;
	ld.shared.v2.f32 	{%f311, %f312}, [%r12+104];
	add.f32 	%f313, %f297, %f311;
	add.f32 	%f314, %f298, %f312;
	ld.shared.v2.f32 	{%f315, %f316}, [%r9+112];
	add.f32 	%f317, %f301, %f315;
	add.f32 	%f318, %f302, %f316;
	ld.shared.v2.f32 	{%f319, %f320}, [%r10+112];
	add.f32 	%f321, %f305, %f319;
	add.f32 	%f322, %f306, %f320;
	ld.shared.v2.f32 	{%f323, %f324}, [%r11+112];
	add.f32 	%f325, %f309, %f323;
	add.f32 	%f326, %f310, %f324;
	ld.shared.v2.f32 	{%f327, %f328}, [%r12+112];
	add.f32 	%f329, %f313, %f327;
	add.f32 	%f330, %f314, %f328;
	ld.shared.v2.f32 	{%f331, %f332}, [%r9+120];
	add.f32 	%f333, %f317, %f331;
	add.f32 	%f334, %f318, %f332;
	ld.shared.v2.f32 	{%f335, %f336}, [%r10+120];
	add.f32 	%f337, %f321, %f335;
	add.f32 	%f338, %f322, %f336;
	ld.shared.v2.f32 	{%f339, %f340}, [%r11+120];
	add.f32 	%f341, %f325, %f339;
	add.f32 	%f342, %f326, %f340;
	ld.shared.v2.f32 	{%f343, %f344}, [%r12+120];
	add.f32 	%f345, %f329, %f343;
	add.f32 	%f346, %f330, %f344;
	cvta.to.global.u64 	%rd34, %rd43;
	mul.wide.s32 	%rd35, %r2, 8;
	add.s64 	%rd36, %rd34, %rd35;
	st.global.v2.f32 	[%rd36], {%f333, %f334};
	cvta.to.global.u64 	%rd37, %rd44;
	add.s64 	%rd38, %rd37, %rd35;
	st.global.v2.f32 	[%rd38], {%f337, %f338};
	cvta.to.global.u64 	%rd39, %rd45;
	add.s64 	%rd40, %rd39, %rd35;
	st.global.v2.f32 	[%rd40], {%f341, %f342};
	cvta.to.global.u64 	%rd41, %rd46;
	add.s64 	%rd42, %rd41, %rd35;
	st.global.v2.f32 	[%rd42], {%f345, %f346};
$L__BB0_8:
	ret;

}
	// .globl	_Z15generate_lookupPjP4int2P6float2S3_mmS3_S3_S3_S3_S_iiiiimibi
.visible .entry _Z15generate_lookupPjP4int2P6float2S3_mmS3_S3_S3_S3_S_iiiiimibi(
	.param .u64 .ptr .align 1 _Z15generate_lookupPjP4int2P6float2S3_mmS3_S3_S3_S3_S_iiiiimibi_param_0,
	.param .u64 .ptr .align 1 _Z15generate_lookupPjP4int2P6float2S3_mmS3_S3_S3_S3_S_iiiiimibi_param_1,
	.param .u64 .ptr .align 1 _Z15generate_lookupPjP4int2P6float2S3_mmS3_S3_S3_S3_S_iiiiimibi_param_2,
	.param .u64 .ptr .align 1 _Z15generate_lookupPjP4int2P6float2S3_mmS3_S3_S3_S3_S_iiiiimibi_param_3,
	.param .u64 _Z15generate_lookupPjP4int2P6float2S3_mmS3_S3_S3_S3_S_iiiiimibi_param_4,
	.param .u64 _Z15generate_lookupPjP4int2P6float2S3_mmS3_S3_S3_S3_S_iiiiimibi_param_5,
	.param .u64 .ptr .align 1 _Z15generate_lookupPjP4int2P6float2S3_mmS3_S3_S3_S3_S_iiiiimibi_param_6,
	.param .u64 .ptr .align 1 _Z15generate_lookupPjP4int2P6float2S3_mmS3_S3_S3_S3_S_iiiiimibi_param_7,
	.param .u64 .ptr .align 1 _Z15generate_lookupPjP4int2P6float2S3_mmS3_S3_S3_S3_S_iiiiimibi_param_8,
	.param .u64 .ptr .align 1 _Z15generate_lookupPjP4int2P6float2S3_mmS3_S3_S3_S3_S_iiiiimibi_param_9,
	.param .u64 .ptr .align 1 _Z15generate_lookupPjP4int2P6float2S3_mmS3_S3_S3_S3_S_iiiiimibi_param_10,
	.param .u32 _Z15generate_lookupPjP4int2P6float2S3_mmS3_S3_S3_S3_S_iiiiimibi_param_11,
	.param .u32 _Z15generate_lookupPjP4int2P6float2S3_mmS3_S3_S3_S3_S_iiiiimibi_param_12,
	.param .u32 _Z15generate_lookupPjP4int2P6float2S3_mmS3_S3_S3_S3_S_iiiiimibi_param_13,
	.param .u32 _Z15generate_lookupPjP4int2P6float2S3_mmS3_S3_S3_S3_S_iiiiimibi_param_14,
	.param .u32 _Z15generate_lookupPjP4int2P6float2S3_mmS3_S3_S3_S3_S_iiiiimibi_param_15,
	.param .u64 _Z15generate_lookupPjP4int2P6float2S3_mmS3_S3_S3_S3_S_iiiiimibi_param_16,
	.param .u32 _Z15generate_lookupPjP4int2P6float2S3_mmS3_S3_S3_S3_S_iiiiimibi_param_17,
	.param .u8 _Z15generate_lookupPjP4int2P6float2S3_mmS3_S3_S3_S3_S_iiiiimibi_param_18,
	.param .u32 _Z15generate_lookupPjP4int2P6float2S3_mmS3_S3_S3_S3_S_iiiiimibi_param_19
)
{
	.reg .pred 	%p<6>;
	.reg .b32 	%r<25>;
	.reg .b64 	%rd<18>;

	ld.param.u64 	%rd2, [_Z15generate_lookupPjP4int2P6float2S3_mmS3_S3_S3_S3_S_iiiiimibi_param_0];
	ld.param.u64 	%rd3, [_Z15generate_lookupPjP4int2P6float2S3_mmS3_S3_S3_S3_S_iiiiimibi_param_1];
	ld.param.u64 	%rd4, [_Z15generate_lookupPjP4int2P6float2S3_mmS3_S3_S3_S3_S_iiiiimibi_param_5];
	ld.param.u64 	%rd5, [_Z15generate_lookupPjP4int2P6float2S3_mmS3_S3_S3_S3_S_iiiiimibi_param_10];
	ld.param.u32 	%r3, [_Z15generate_lookupPjP4int2P6float2S3_mmS3_S3_S3_S3_S_iiiiimibi_param_12];
	ld.param.u32 	%r4, [_Z15generate_lookupPjP4int2P6float2S3_mmS3_S3_S3_S3_S_iiiiimibi_param_13];
	ld.param.u32 	%r5, [_Z15generate_lookupPjP4int2P6float2S3_mmS3_S3_S3_S3_S_iiiiimibi_param_14];
	ld.param.u32 	%r6, [_Z15generate_lookupPjP4int2P6float2S3_mmS3_S3_S3_S3_S_iiiiimibi_param_15];
	ld.param.u64 	%rd6, [_Z15generate_lookupPjP4int2P6float2S3_mmS3_S3_S3_S3_S_iiiiimibi_param_16];
	ld.param.u32 	%r7, [_Z15generate_lookupPjP4int2P6float2S3_mmS3_S3_S3_S3_S_iiiiimibi_param_17];
	cvta.to.global.u64 	%rd8, %rd5;
	mov.u32 	%r8, %ctaid.x;
	mov.u32 	%r9, %ntid.x;
	mov.u32 	%r10, %tid.x;
	mad.lo.s32 	%r1, %r8, %r9, %r10;
	mov.u32 	%r11, %ctaid.y;
	mov.u32 	%r12, %ntid.y;
	mov.u32 	%r13, %tid.y;
	mad.lo.s32 	%r14, %r11, %r12, %r13;
	shl.b32 	%r15, %r1, 1;
	add.s32 	%r2, %r15, %r14;
	mad.lo.s32 	%r16, %r7, %r5, %r2;
	mul.wide.s32 	%rd9, %r16, 4;
	add.s64 	%rd10, %rd8, %rd9;
	ld.global.u32 	%r17, [%rd10];
	mad.lo.s32 	%r18, %r17, %r3, %r6;
	mad.lo.s32 	%r19, %r18, %r4, %r14;
	cvt.s64.s32 	%rd11, %r1;
	setp.le.u64 	%p1, %rd4, %rd11;
	cvt.s64.s32 	%rd1, %r19;
	setp.le.u64 	%p2, %rd6, %rd1;
	or.pred  	%p3, %p1, %p2;
	setp.ge.s32 	%p4, %r14, %r4;
	or.pred  	%p5, %p4, %p3;
	@%p5 bra 	$L__BB1_2;
	cvt.u32.u64 	%r21, %rd1;
	cvta.to.global.u64 	%rd12, %rd2;
	cvta.to.global.u64 	%rd13, %rd3;
	sub.s32 	%r22, %r2, %r1;
	shl.b64 	%rd14, %rd1, 2;
	add.s64 	%rd15, %rd12, %rd14;
	atom.global.inc.u32 	%r23, [%rd15], 1003;
	mad.lo.s32 	%r24, %r21, 1003, %r23;
	mul.wide.s32 	%rd16, %r24, 8;
	add.s64 	%rd17, %rd13, %rd16;
	st.global.v2.u32 	[%rd17], {%r1, %r22};
$L__BB1_2:
	ret;

}


// ===== COMPILED SASS (sm_100) =====

	.target	sm_100

	.elftype	@"ET_EXEC"


//--------------------- .note.nv.tkinfo           --------------------------
	.section	.note.nv.tkinfo,"",@"SHT_NOTE"
	.sectionflags	@"SHF_NOTE_NV_TKINFO"
	.tkinfo
        /*0018*/ 	.word	0x00000002
        /*0030*/ 	.string	""
        /*0030*/ 	.string	"ptxas"
        /*0030*/ 	.string	"Cuda compilation tools, release 13.0, V13.0.88"
        /*0030*/ 	.string	"Build cuda_13.0.r13.0/compiler.36424714_0"
        /*0030*/ 	.string	"-arch sm_100 -m 64 "



//--------------------- .note.nv.cuinfo           --------------------------
	.section	.note.nv.cuinfo,"",@"SHT_NOTE"
	.sectionflags	@"SHF_NOTE_NV_CUINFO"
        /*0018*/ 	.short	0x0002
        /*001a*/ 	.short	0x0064
        /*001c*/ 	.short	0x0082
	.zero		2


//--------------------- .nv.info                  --------------------------
	.section	.nv.info,"",@"SHT_CUDA_INFO"
	.align	4


	//----- nvinfo : EIATTR_REGCOUNT
	.align		4
        /*0000*/ 	.byte	0x04, 0x2f
        /*0002*/ 	.short	(.L_1 - .L_0)
	.align		4
.L_0:
        /*0004*/ 	.word	index@(_Z18lookuptable_kernelPjP6float2S1_P4int2S1_S1_S1_S1_)
        /*0008*/ 	.word	0x00000023


	//----- nvinfo : EIATTR_FRAME_SIZE
	.align		4
.L_1:
        /*000c*/ 	.byte	0x04, 0x11
        /*000e*/ 	.short	(.L_3 - .L_2)
	.align		4
.L_2:
        /*0010*/ 	.word	index@(_Z18lookuptable_kernelPjP6float2S1_P4int2S1_S1_S1_S1_)
        /*0014*/ 	.word	0x00000000


	//----- nvinfo : EIATTR_REGCOUNT
	.align		4
.L_3:
        /*0018*/ 	.byte	0x04, 0x2f
        /*001a*/ 	.short	(.L_5 - .L_4)
	.align		4
.L_4:
        /*001c*/ 	.word	index@(_Z15generate_lookupPjP4int2P6float2S3_mmS3_S3_S3_S3_S_iiiiimibi)
        /*0020*/ 	.word	0x0000000e


	//----- nvinfo : EIATTR_FRAME_SIZE
	.align		4
.L_5:
        /*0024*/ 	.byte	0x04, 0x11
        /*0026*/ 	.short	(.L_7 - .L_6)
	.align		4
.L_6:
        /*0028*/ 	.word	index@(_Z15generate_lookupPjP4int2P6float2S3_mmS3_S3_S3_S3_S_iiiiimibi)
        /*002c*/ 	.word	0x00000000


	//----- nvinfo : EIATTR_MIN_STACK_SIZE
	.align		4
.L_7:
        /*0030*/ 	.byte	0x04, 0x12
        /*0032*/ 	.short	(.L_9 - .L_8)
	.align		4
.L_8:
        /*0034*/ 	.word	index@(_Z15generate_lookupPjP4int2P6float2S3_mmS3_S3_S3_S3_S_iiiiimibi)
        /*0038*/ 	.word	0x00000000


	//----- nvinfo : EIATTR_MIN_STACK_SIZE
	.align		4
.L_9:
        /*003c*/ 	.byte	0x04, 0x12
        /*003e*/ 	.short	(.L_11 - .L_10)
	.align		4
.L_10:
        /*0040*/ 	.word	index@(_Z18lookuptable_kernelPjP6float2S1_P4int2S1_S1_S1_S1_)
        /*0044*/ 	.word	0x00000000
.L_11:


//--------------------- .nv.compat                --------------------------
	.section	.nv.compat,"",@"SHT_CUDA_COMPAT_INFO"
	.align	4
        /*0000*/ 	.byte	0x02, 0x09, 0x00, 0x00, 0x02, 0x02, 0x01, 0x00, 0x02, 0x05, 0x05, 0x00, 0x03, 0x07, 0x01, 0x01
        /*0010*/ 	.byte	0x02, 0x03, 0x00, 0x00, 0x02, 0x06, 0x01, 0x00, 0x04, 0x0b, 0x08, 0x00, 0x09, 0x00, 0x00, 0x00
        /*0020*/ 	.byte	0x00, 0x00, 0x00, 0x00


//--------------------- .nv.info._Z15generate_lookupPjP4int2P6float2S3_mmS3_S3_S3_S3_S_iiiiimibi --------------------------
	.section	.nv.info._Z15generate_lookupPjP4int2P6float2S3_mmS3_S3_S3_S3_S_iiiiimibi,"",@"SHT_CUDA_INFO"
	.sectionflags	@""
	.align	4


	//----- nvinfo : EIATTR_CUDA_API_VERSION
	.align		4
        /*0000*/ 	.byte	0x04, 0x37
        /*0002*/ 	.short	(.L_13 - .L_12)
.L_12:
        /*0004*/ 	.word	0x00000082


	//----- nvinfo : EIATTR_KPARAM_INFO
	.align		4
.L_13:
        /*0008*/ 	.byte	0x04, 0x17
        /*000a*/ 	.short	(.L_15 - .L_14)
.L_14:
        /*000c*/ 	.word	0x00000000
        /*0010*/ 	.short	0x0013
        /*0012*/ 	.short	0x0080
        /*0014*/ 	.byte	0x00, 0xf0, 0x11, 0x00


	//----- nvinfo : EIATTR_KPARAM_INFO
	.align		4
.L_15:
        /*0018*/ 	.byte	0x04, 0x17
        /*001a*/ 	.short	(.L_17 - .L_16)
.L_16:
        /*001c*/ 	.word	0x00000000
        /*0020*/ 	.short	0x0012
        /*0022*/ 	.short	0x007c
        /*0024*/ 	.byte	0x00, 0xf0, 0x05, 0x00


	//----- nvinfo : EIATTR_KPARAM_INFO
	.align		4
.L_17:
        /*0028*/ 	.byte	0x04, 0x17
        /*002a*/ 	.short	(.L_19 - .L_18)
.L_18:
        /*002c*/ 	.word	0x00000000
        /*0030*/ 	.short	0x0011
        /*0032*/ 	.short	0x0078
        /*0034*/ 	.byte	0x00, 0xf0, 0x11, 0x00


	//----- nvinfo : EIATTR_KPARAM_INFO
	.align		4
.L_19:
        /*0038*/ 	.byte	0x04, 0x17
        /*003a*/ 	.short	(.L_21 - .L_20)
.L_20:
        /*003c*/ 	.word	0x00000000
        /*0040*/ 	.short	0x0010
        /*0042*/ 	.short	0x0070
        /*0044*/ 	.byte	0x00, 0xf0, 0x21, 0x00


	//----- nvinfo : EIATTR_KPARAM_INFO
	.align		4
.L_21:
        /*0048*/ 	.byte	0x04, 0x17
        /*004a*/ 	.short	(.L_23 - .L_22)
.L_22:
        /*004c*/ 	.word	0x00000000
        /*0050*/ 	.short	0x000f
        /*0052*/ 	.short	0x0068
        /*0054*/ 	.byte	0x00, 0xf0, 0x11, 0x00


	//----- nvinfo : EIATTR_KPARAM_INFO
	.align		4
.L_23:
        /*0058*/ 	.byte	0x04, 0x17
        /*005a*/ 	.short	(.L_25 - .L_24)
.L_24:
        /*005c*/ 	.word	0x00000000
        /*0060*/ 	.short	0x000e
        /*0062*/ 	.short	0x0064
        /*0064*/ 	.byte	0x00, 0xf0, 0x11, 0x00


	//----- nvinfo : EIATTR_KPARAM_INFO
	.align		4
.L_25:
        /*0068*/ 	.byte	0x04, 0x17
        /*006a*/ 	.short	(.L_27 - .L_26)
.L_26:
        /*006c*/ 	.word	0x00000000
        /*0070*/ 	.short	0x000d
        /*0072*/ 	.short	0x0060
        /*0074*/ 	.byte	0x00, 0xf0, 0x11, 0x00


	//----- nvinfo : EIATTR_KPARAM_INFO
	.align		4
.L_27:
        /*0078*/ 	.byte	0x04, 0x17
        /*007a*/ 	.short	(.L_29 - .L_28)
.L_28:
        /*007c*/ 	.word	0x00000000
        /*0080*/ 	.short	0x000c
        /*0082*/ 	.short	0x005c
        /*0084*/ 	.byte	0x00, 0xf0, 0x11, 0x00


	//----- nvinfo : EIATTR_KPARAM_INFO
	.align		4
.L_29:
        /*0088*/ 	.byte	0x04, 0x17
        /*008a*/ 	.short	(.L_31 - .L_30)
.L_30:
        /*008c*/ 	.word	0x00000000
        /*0090*/ 	.short	0x000b
        /*0092*/ 	.short	0x0058
        /*0094*/ 	.byte	0x00, 0xf0, 0x11, 0x00


	//----- nvinfo : EIATTR_KPARAM_INFO
	.align		4
.L_31:
        /*0098*/ 	.byte	0x04, 0x17
        /*009a*/ 	.short	(.L_33 - .L_32)
.L_32:
        /*009c*/ 	.word	0x00000000
        /*00a0*/ 	.short	0x000a
        /*00a2*/ 	.short	0x0050
        /*00a4*/ 	.byte	0x00, 0xf5, 0x21, 0x00


	//----- nvinfo : EIATTR_KPARAM_INFO
	.align		4
.L_33:
        /*00a8*/ 	.byte	0x04, 0x17
        /*00aa*/ 	.short	(.L_35 - .L_34)
.L_34:
        /*00ac*/ 	.word	0x00000000
        /*00b0*/ 	.short	0x0009
        /*00b2*/ 	.short	0x0048
        /*00b4*/ 	.byte	0x00, 0xf5, 0x21, 0x00


	//----- nvinfo : EIATTR_KPARAM_INFO
	.align		4
.L_35:
        /*00b8*/ 	.byte	0x04, 0x17
        /*00ba*/ 	.short	(.L_37 - .L_36)
.L_36:
        /*00bc*/ 	.word	0x00000000
        /*00c0*/ 	.short	0x0008
        /*00c2*/ 	.short	0x0040
        /*00c4*/ 	.byte	0x00, 0xf5, 0x21, 0x00


	//----- nvinfo : EIATTR_KPARAM_INFO
	.align		4
.L_37:
        /*00c8*/ 	.byte	0x04, 0x17
        /*00ca*/ 	.short	(.L_39 - .L_38)
.L_38:
        /*00cc*/ 	.word	0x00000000
        /*00d0*/ 	.short	0x0007
        /*00d2*/ 	.short	0x0038
        /*00d4*/ 	.byte	0x00, 0xf5, 0x21, 0x00


	//----- nvinfo : EIATTR_KPARAM_INFO
	.align		4
.L_39:
        /*00d8*/ 	.byte	0x04, 0x17
        /*00da*/ 	.short	(.L_41 - .L_40)
.L_40:
        /*00dc*/ 	.word	0x00000000
        /*00e0*/ 	.short	0x0006
        /*00e2*/ 	.short	0x0030
        /*00e4*/ 	.byte	0x00, 0xf5, 0x21, 0x00


	//----- nvinfo : EIATTR_KPARAM_INFO
	.align		4
.L_41:
        /*00e8*/ 	.byte	0x04, 0x17
        /*00ea*/ 	.short	(.L_43 - .L_42)
.L_42:
        /*00ec*/ 	.word	0x00000000
        /*00f0*/ 	.short	0x0005
        /*00f2*/ 	.short	0x0028
        /*00f4*/ 	.byte	0x00, 0xf0, 0x21, 0x00


	//----- nvinfo : EIATTR_KPARAM_INFO
	.align		4
.L_43:
        /*00f8*/ 	.byte	0x04, 0x17
        /*00fa*/ 	.short	(.L_45 - .L_44)
.L_44:
        /*00fc*/ 	.word	0x00000000
        /*0100*/ 	.short	0x0004
        /*0102*/ 	.short	0x0020
        /*0104*/ 	.byte	0x00, 0xf0, 0x21, 0x00


	//----- nvinfo : EIATTR_KPARAM_INFO
	.align		4
.L_45:
        /*0108*/ 	.byte	0x04, 0x17
        /*010a*/ 	.short	(.L_47 - .L_46)
.L_46:
        /*010c*/ 	.word	0x00000000
        /*0110*/ 	.short	0x0003
        /*0112*/ 	.short	0x0018
        /*0114*/ 	.byte	0x00, 0xf5, 0x21, 0x00


	//----- nvinfo : EIATTR_KPARAM_INFO
	.align		4
.L_47:
        /*0118*/ 	.byte	0x04, 0x17
        /*011a*/ 	.short	(.L_49 - .L_48)
.L_48:
        /*011c*/ 	.word	0x00000000
        /*0120*/ 	.short	0x0002
        /*0122*/ 	.short	0x0010
        /*0124*/ 	.byte	0x00, 0xf5, 0x21, 0x00


	//----- nvinfo : EIATTR_KPARAM_INFO
	.align		4
.L_49:
        /*0128*/ 	.byte	0x04, 0x17
        /*012a*/ 	.short	(.L_51 - .L_50)
.L_50:
        /*012c*/ 	.word	0x00000000
        /*0130*/ 	.short	0x0001
        /*0132*/ 	.short	0x0008
        /*0134*/ 	.byte	0x00, 0xf5, 0x21, 0x00


	//----- nvinfo : EIATTR_KPARAM_INFO
	.align		4
.L_51:
        /*0138*/ 	.byte	0x04, 0x17
        /*013a*/ 	.short	(.L_53 - .L_52)
.L_52:
        /*013c*/ 	.word	0x00000000
        /*0140*/ 	.short	0x0000
        /*0142*/ 	.short	0x0000
        /*0144*/ 	.byte	0x00, 0xf5, 0x21, 0x00


	//----- nvinfo : EIATTR_SPARSE_MMA_MASK
	.align		4
.L_53:
        /*0148*/ 	.byte	0x03, 0x50
        /*014a*/ 	.short	0x0000


	//----- nvinfo : EIATTR_MAXREG_COUNT
	.align		4
        /*014c*/ 	.byte	0x03, 0x1b
        /*014e*/ 	.short	0x00ff


	//----- nvinfo : EIATTR_MERCURY_ISA_VERSION
	.align		4
        /*0150*/ 	.byte	0x03, 0x5f
        /*0152*/ 	.short	0x0101


	//----- nvinfo : EIATTR_VRC_CTA_INIT_COUNT
	.align		4
        /*0154*/ 	.byte	0x02, 0x4a
	.zero		1
	.zero		1


	//----- nvinfo : EIATTR_EXIT_INSTR_OFFSETS
	.align		4
        /*0158*/ 	.byte	0x04, 0x1c
        /*015a*/ 	.short	(.L_55 - .L_54)


	//   ....[0]....
.L_54:
        /*015c*/ 	.word	0x000001e0


	//   ....[1]....
        /*0160*/ 	.word	0x00000290


	//----- nvinfo : EIATTR_CBANK_PARAM_SIZE
	.align		4
.L_55:
        /*0164*/ 	.byte	0x03, 0x19
        /*0166*/ 	.short	0x0084


	//----- nvinfo : EIATTR_PARAM_CBANK
	.align		4
        /*0168*/ 	.byte	0x04, 0x0a
        /*016a*/ 	.short	(.L_57 - .L_56)
	.align		4
.L_56:
        /*016c*/ 	.word	index@(.nv.constant0._Z15generate_lookupPjP4int2P6float2S3_mmS3_S3_S3_S3_S_iiiiimibi)
        /*0170*/ 	.short	0x0380
        /*0172*/ 	.short	0x0084


	//----- nvinfo : EIATTR_SW_WAR
	.align		4
.L_57:
        /*0174*/ 	.byte	0x04, 0x36
        /*0176*/ 	.short	(.L_59 - .L_58)
.L_58:
        /*0178*/ 	.word	0x00000008
.L_59:


//--------------------- .nv.info._Z18lookuptable_kernelPjP6float2S1_P4int2S1_S1_S1_S1_ --------------------------
	.section	.nv.info._Z18lookuptable_kernelPjP6float2S1_P4int2S1_S1_S1_S1_,"",@"SHT_CUDA_INFO"
	.sectionflags	@""
	.align	4


	//----- nvinfo : EIATTR_CUDA_API_VERSION
	.align		4
        /*0000*/ 	.byte	0x04, 0x37
        /*0002*/ 	.short	(.L_61 - .L_60)
.L_60:
        /*0004*/ 	.word	0x00000082


	//----- nvinfo : EIATTR_KPARAM_INFO
	.align		4
.L_61:
        /*0008*/ 	.byte	0x04, 0x17
        /*000a*/ 	.short	(.L_63 - .L_62)
.L_62:
        /*000c*/ 	.word	0x00000000
        /*0010*/ 	.short	0x0007
        /*0012*/ 	.short	0x0038
        /*0014*/ 	.byte	0x00, 0xf5, 0x21, 0x00


	//----- nvinfo : EIATTR_KPARAM_INFO
	.align		4
.L_63:
        /*0018*/ 	.byte	0x04, 0x17
        /*001a*/ 	.short	(.L_65 - .L_64)
.L_64:
        /*001c*/ 	.word	0x00000000
        /*0020*/ 	.short	0x0006
        /*0022*/ 	.short	0x0030
        /*0024*/ 	.byte	0x00, 0xf5, 0x21, 0x00


	//----- nvinfo : EIATTR_KPARAM_INFO
	.align		4
.L_65:
        /*0028*/ 	.byte	0x04, 0x17
        /*002a*/ 	.short	(.L_67 - .L_66)
.L_66:
        /*002c*/ 	.word	0x00000000
        /*0030*/ 	.short	0x0005
        /*0032*/ 	.short	0x0028
        /*0034*/ 	.byte	0x00, 0xf5, 0x21, 0x00


	//----- nvinfo : EIATTR_KPARAM_INFO
	.align		4
.L_67:
        /*0038*/ 	.byte	0x04, 0x17
        /*003a*/ 	.short	(.L_69 - .L_68)
.L_68:
        /*003c*/ 	.word	0x00000000
        /*0040*/ 	.short	0x0004
        /*0042*/ 	.short	0x0020
        /*0044*/ 	.byte	0x00, 0xf5, 0x21, 0x00


	//----- nvinfo : EIATTR_KPARAM_INFO
	.align		4
.L_69:
        /*0048*/ 	.byte	0x04, 0x17
        /*004a*/ 	.short	(.L_71 - .L_70)
.L_70:
        /*004c*/ 	.word	0x00000000
        /*0050*/ 	.short	0x0003
        /*0052*/ 	.short	0x0018
        /*0054*/ 	.byte	0x00, 0xf5, 0x21, 0x00


	//----- nvinfo : EIATTR_KPARAM_INFO
	.align		4
.L_71:
        /*0058*/ 	.byte	0x04, 0x17
        /*005a*/ 	.short	(.L_73 - .L_72)
.L_72:
        /*005c*/ 	.word	0x00000000
        /*0060*/ 	.short	0x0002
        /*0062*/ 	.short	0x0010
        /*0064*/ 	.byte	0x00, 0xf5, 0x21, 0x00


	//----- nvinfo : EIATTR_KPARAM_INFO
	.align		4
.L_73:
        /*0068*/ 	.byte	0x04, 0x17
        /*006a*/ 	.short	(.L_75 - .L_74)
.L_74:
        /*006c*/ 	.word	0x00000000
        /*0070*/ 	.short	0x0001
        /*0072*/ 	.short	0x0008
        /*0074*/ 	.byte	0x00, 0xf5, 0x21, 0x00


	//----- nvinfo : EIATTR_KPARAM_INFO
	.align		4
.L_75:
        /*0078*/ 	.byte	0x04, 0x17
        /*007a*/ 	.short	(.L_77 - .L_76)
.L_76:
        /*007c*/ 	.word	0x00000000
        /*0080*/ 	.short	0x0000
        /*0082*/ 	.short	0x0000
        /*0084*/ 	.byte	0x00, 0xf5, 0x21, 0x00


	//----- nvinfo : EIATTR_SPARSE_MMA_MASK
	.align		4
.L_77:
        /*0088*/ 	.byte	0x03, 0x50
        /*008a*/ 	.short	0x0000


	//----- nvinfo : EIATTR_MAXREG_COUNT
	.align		4
        /*008c*/ 	.byte	0x03, 0x1b
        /*008e*/ 	.short	0x00ff


	//----- nvinfo : EIATTR_NUM_BARRIERS
	.align		4
        /*0090*/ 	.byte	0x02, 0x4c
        /*0092*/ 	.byte	0x01
	.zero		1


	//----- nvinfo : EIATTR_MERCURY_ISA_VERSION
	.align		4
        /*0094*/ 	.byte	0x03, 0x5f
        /*0096*/ 	.short	0x0101


	//----- nvinfo : EIATTR_VRC_CTA_INIT_COUNT
	.align		4
        /*0098*/ 	.byte	0x02, 0x4a
	.zero		1
	.zero		1


	//----- nvinfo : EIATTR_EXIT_INSTR_OFFSETS
	.align		4
        /*009c*/ 	.byte	0x04, 0x1c
        /*009e*/ 	.short	(.L_79 - .L_78)


	//   ....[0]....
.L_78:
        /*00a0*/ 	.word	0x00000060


	//   ....[1]....
        /*00a4*/ 	.word	0x00000880


	//   ....[2]....
        /*00a8*/ 	.word	0x00001350


	//----- nvinfo : EIATTR_CRS_STACK_SIZE
	.align		4
.L_79:
        /*00ac*/ 	.byte	0x04, 0x1e
        /*00ae*/ 	.short	(.L_81 - .L_80)
.L_80:
        /*00b0*/ 	.word	0x00000000


	//----- nvinfo : EIATTR_CBANK_PARAM_SIZE
	.align		4
.L_81:
        /*00b4*/ 	.byte	0x03, 0x19
        /*00b6*/ 	.short	0x0040


	//----- nvinfo : EIATTR_PARAM_CBANK
	.align		4
        /*00b8*/ 	.byte	0x04, 0x0a
        /*00ba*/ 	.short	(.L_83 - .L_82)
	.align		4
.L_82:
        /*00bc*/ 	.word	index@(.nv.constant0._Z18lookuptable_kernelPjP6float2S1_P4int2S1_S1_S1_S1_)
        /*00c0*/ 	.short	0x0380
        /*00c2*/ 	.short	0x0040


	//----- nvinfo : EIATTR_SW_WAR
	.align		4
.L_83:
        /*00c4*/ 	.byte	0x04, 0x36
        /*00c6*/ 	.short	(.L_85 - .L_84)
.L_84:
        /*00c8*/ 	.word	0x00000008
.L_85:


//--------------------- .nv.callgraph             --------------------------
	.section	.nv.callgraph,"",@"SHT_CUDA_CALLGRAPH"
	.align	4
	.sectionentsize	8
	.align		4
        /*0000*/ 	.word	0x00000000
	.align		4
        /*0004*/ 	.word	0xffffffff
	.align		4
        /*0008*/ 	.word	0x00000000
	.align		4
        /*000c*/ 	.word	0xfffffffe
	.align		4
        /*0010*/ 	.word	0x00000000
	.align		4
        /*0014*/ 	.word	0xfffffffd
	.align		4
        /*0018*/ 	.word	0x00000000
	.align		4
        /*001c*/ 	.word	0xfffffffc


//--------------------- .text._Z15generate_lookupPjP4int2P6float2S3_mmS3_S3_S3_S3_S_iiiiimibi --------------------------
	.section	.text._Z15generate_lookupPjP4int2P6float2S3_mmS3_S3_S3_S3_S_iiiiimibi,"ax",@progbits
	.align	128
        .global         _Z15generate_lookupPjP4int2P6float2S3_mmS3_S3_S3_S3_S_iiiiimibi
        .type           _Z15generate_lookupPjP4int2P6float2S3_mmS3_S3_S3_S3_S_iiiiimibi,@function
        .size           _Z15generate_lookupPjP4int2P6float2S3_mmS3_S3_S3_S3_S_iiiiimibi,(.L_x_5 - _Z15generate_lookupPjP4int2P6float2S3_mmS3_S3_S3_S3_S_iiiiimibi)
        .other          _Z15generate_lookupPjP4int2P6float2S3_mmS3_S3_S3_S3_S_iiiiimibi,@"STO_CUDA_ENTRY STV_DEFAULT"
_Z15generate_lookupPjP4int2P6float2S3_mmS3_S3_S3_S3_S_iiiiimibi:
.text._Z15generate_lookupPjP4int2P6float2S3_mmS3_S3_S3_S3_S_iiiiimibi:
[----:B------:R-:W-:Y:S01]  /*0000*/  LDC R1, c[0x0][0x37c] ;  /* 0x0000df00ff017b82 */ /* 0x000fe20000000800 */
[----:B------:R-:W0:Y:S07]  /*0010*/  S2R R0, SR_TID.Y ;  /* 0x0000000000007919 */ /* 0x000e2e0000002200 */
[----:B------:R-:W1:Y:S01]  /*0020*/  LDC R2, c[0x0][0x360] ;  /* 0x0000d800ff027b82 */ /* 0x000e620000000800 */
[----:B------:R-:W2:Y:S01]  /*0030*/  LDCU UR6, c[0x0][0x3f8] ;  /* 0x00007f00ff0677ac */ /* 0x000ea20008000800 */
[----:B------:R-:W1:Y:S01]  /*0040*/  S2R R9, SR_TID.X ;  /* 0x0000000000097919 */ /* 0x000e620000002100 */
[----:B------:R-:W3:Y:S05]  /*0050*/  LDCU.64 UR8, c[0x0][0x3f0] ;  /* 0x00007e00ff0877ac */ /* 0x000eea0008000a00 */
[----:B------:R-:W0:Y:S01]  /*0060*/  S2UR UR5, SR_CTAID.Y ;  /* 0x00000000000579c3 */ /* 0x000e220000002600 */
[----:B------:R-:W4:Y:S07]  /*0070*/  LDCU.64 UR10, c[0x0][0x3a8] ;  /* 0x00007500ff0a77ac */ /* 0x000f2e0008000a00 */
[----:B------:R-:W0:Y:S08]  /*0080*/  LDC R3, c[0x0][0x364] ;  /* 0x0000d900ff037b82 */ /* 0x000e300000000800 */
[----:B------:R-:W1:Y:S08]  /*0090*/  S2UR UR4, SR_CTAID.X ;  /* 0x00000000000479c3 */ /* 0x000e700000002500 */
[----:B------:R-:W2:Y:S08]  /*00a0*/  LDC.64 R4, c[0x0][0x3e0] ;  /* 0x0000f800ff047b82 */ /* 0x000eb00000000a00 */
[----:B------:R-:W5:Y:S01]  /*00b0*/  LDC.64 R6, c[0x0][0x3d0] ;  /* 0x0000f400ff067b82 */ /* 0x000f620000000a00 */
[----:B0-----:R-:W-:-:S02]  /*00c0*/  IMAD R3, R3, UR5, R0 ;  /* 0x0000000503037c24 */ /* 0x001fc4000f8e0200 */
[----:B-1----:R-:W-:Y:S01]  /*00d0*/  IMAD R2, R2, UR4, R9 ;  /* 0x0000000402027c24 */ /* 0x002fe2000f8e0209 */
[----:B------:R-:W0:Y:S03]  /*00e0*/  LDCU.64 UR4, c[0x0][0x358] ;  /* 0x00006b00ff0477ac */ /* 0x000e260008000a00 */
[----:B------:R-:W-:-:S04]  /*00f0*/  IMAD R0, R2, 0x2, R3 ;  /* 0x0000000202007824 */ /* 0x000fc800078e0203 */
[----:B--2---:R-:W-:Y:S01]  /*0100*/  IMAD R5, R5, UR6, R0 ;  /* 0x0000000605057c24 */ /* 0x004fe2000f8e0200 */
[----:B------:R-:W1:Y:S03]  /*0110*/  LDCU UR6, c[0x0][0x3dc] ;  /* 0x00007b80ff0677ac */ /* 0x000e660008000800 */
[----:B-----5:R-:W-:Y:S02]  /*0120*/  IMAD.WIDE R6, R5, 0x4, R6 ;  /* 0x0000000405067825 */ /* 0x020fe400078e0206 */
[----:B------:R-:W1:Y:S04]  /*0130*/  LDC R5, c[0x0][0x3e8] ;  /* 0x0000fa00ff057b82 */ /* 0x000e680000000800 */
[----:B0-----:R-:W1:Y:S01]  /*0140*/  LDG.E R6, desc[UR4][R6.64] ;  /* 0x0000000406067981 */ /* 0x001e62000c1e1900 */
[----:B----4-:R-:W-:Y:S01]  /*0150*/  ISETP.GE.U32.AND P0, PT, R2, UR10, PT ;  /* 0x0000000a02007c0c */ /* 0x010fe2000bf06070 */
[----:B-1----:R-:W-:-:S04]  /*0160*/  IMAD R5, R6, UR6, R5 ;  /* 0x0000000606057c24 */ /* 0x002fc8000f8e0205 */
[----:B------:R-:W-:Y:S01]  /*0170*/  IMAD R8, R5, R4, R3 ;  /* 0x0000000405087224 */ /* 0x000fe200078e0203 */
[----:B------:R-:W-:-:S04]  /*0180*/  SHF.R.S32.HI R5, RZ, 0x1f, R2 ;  /* 0x0000001fff057819 */ /* 0x000fc80000011402 */
[----:B---3--:R-:W-:Y:S02]  /*0190*/  ISETP.GE.U32.AND P1, PT, R8, UR8, PT ;  /* 0x0000000808007c0c */ /* 0x008fe4000bf26070 */
[----:B------:R-:W-:-:S04]  /*01a0*/  SHF.R.S32.HI R9, RZ, 0x1f, R8 ;  /* 0x0000001fff097819 */ /* 0x000fc80000011408 */
[----:B------:R-:W-:-:S04]  /*01b0*/  ISETP.GE.U32.AND.EX P1, PT, R9, UR9, PT, P1 ;  /* 0x0000000909007c0c */ /* 0x000fc8000bf26110 */
[----:B------:R-:W-:-:S04]  /*01c0*/  ISETP.GE.U32.OR.EX P0, PT, R5, UR11, P1, P0 ;  /* 0x0000000b05007c0c */ /* 0x000fc80008f06500 */
[----:B------:R-:W-:-:S13]  /*01d0*/  ISETP.GE.OR P0, PT, R3, R4, P0 ;  /* 0x000000040300720c */ /* 0x000fda0000706670 */
[----:B------:R-:W-:Y:S05]  /*01e0*/  @P0 EXIT ;  /* 0x000000000000094d */ /* 0x000fea0003800000 */
[----:B------:R-:W0:Y:S01]  /*01f0*/  LDCU.64 UR6, c[0x0][0x380] ;  /* 0x00007000ff0677ac */ /* 0x000e220008000a00 */
[----:B------:R-:W-:Y:S01]  /*0200*/  HFMA2 R11, -RZ, RZ, 0, 5.9783458709716796875e-05 ;  /* 0x000003ebff0b7431 */ /* 0x000fe200000001ff */
[----:B------:R-:W1:Y:S01]  /*0210*/  LDC.64 R4, c[0x0][0x388] ;  /* 0x0000e200ff047b82 */ /* 0x000e620000000a00 */
[----:B0-----:R-:W-:-:S04]  /*0220*/  LEA R6, P0, R8, UR6, 0x2 ;  /* 0x0000000608067c11 */ /* 0x001fc8000f8010ff */
[----:B------:R-:W-:-:S06]  /*0230*/  LEA.HI.X R7, R8, UR7, R9, 0x2, P0 ;  /* 0x0000000708077c11 */ /* 0x000fcc00080f1409 */
[----:B------:R-:W2:Y:S01]  /*0240*/  ATOMG.E.INC.STRONG.GPU PT, R7, desc[UR4][R6.64], R11 ;  /* 0x8000000b060779a8 */ /* 0x000ea200099ef104 */
[----:B------:R-:W-:Y:S02]  /*0250*/  IMAD.IADD R3, R0, 0x1, -R2 ;  /* 0x0000000100037824 */ /* 0x000fe400078e0a02 */
[----:B--2---:R-:W-:-:S04]  /*0260*/  IMAD R9, R8, 0x3eb, R7 ;  /* 0x000003eb08097824 */ /* 0x004fc800078e0207 */
[----:B-1----:R-:W-:-:S05]  /*0270*/  IMAD.WIDE R4, R9, 0x8, R4 ;  /* 0x0000000809047825 */ /* 0x002fca00078e0204 */
[----:B------:R-:W-:Y:S01]  /*0280*/  STG.E.64 desc[UR4][R4.64], R2 ;  /* 0x0000000204007986 */ /* 0x000fe2000c101b04 */
[----:B------:R-:W-:Y:S05]  /*0290*/  EXIT ;  /* 0x000000000000794d */ /* 0x000fea0003800000 */
.L_x_0:
[----:B------:R-:W-:-:S00]  /*02a0*/  BRA `(.L_x_0) ;  /* 0xfffffffc00fc7947 */ /* 0x000fc0000383ffff */
[----:B------:R-:W-:-:S00]  /*02b0*/  NOP ;  /* 0x0000000000007918 */ /* 0x000fc00000000000 */
        /* <DEDUP_REMOVED lines=12> */
.L_x_5:


//--------------------- .text._Z18lookuptable_kernelPjP6float2S1_P4int2S1_S1_S1_S1_ --------------------------
	.section	.text._Z18lookuptable_kernelPjP6float2S1_P4int2S1_S1_S1_S1_,"ax",@progbits
	.align	128
        .global         _Z18lookuptable_kernelPjP6float2S1_P4int2S1_S1_S1_S1_
        .type           _Z18lookuptable_kernelPjP6float2S1_P4int2S1_S1_S1_S1_,@function
        .size           _Z18lookuptable_kernelPjP6float2S1_P4int2S1_S1_S1_S1_,(.L_x_6 - _Z18lookuptable_kernelPjP6float2S1_P4int2S1_S1_S1_S1_)
        .other          _Z18lookuptable_kernelPjP6float2S1_P4int2S1_S1_S1_S1_,@"STO_CUDA_ENTRY STV_DEFAULT"
_Z18lookuptable_kernelPjP6float2S1_P4int2S1_S1_S1_S1_:
.text._Z18lookuptable_kernelPjP6float2S1_P4int2S1_S1_S1_S1_:
[----:B------:R-:W-:Y:S01]  /*0000*/  LDC R1, c[0x0][0x37c] ;  /* 0x0000df00ff017b82 */ /* 0x000fe20000000800 */
[----:B------:R-:W0:Y:S07]  /*0010*/  S2R R28, SR_TID.X ;  /* 0x00000000001c7919 */ /* 0x000e2e0000002100 */
[----:B------:R-:W0:Y:S08]  /*0020*/  S2UR UR4, SR_CTAID.X ;  /* 0x00000000000479c3 */ /* 0x000e300000002500 */
[----:B------:R-:W0:Y:S02]  /*0030*/  LDC R3, c[0x0][0x360] ;  /* 0x0000d800ff037b82 */ /* 0x000e240000000800 */
[----:B0-----:R-:W-:-:S05]  /*0040*/  IMAD R0, R3, UR4, R28 ;  /* 0x0000000403007c24 */ /* 0x001fca000f8e021c */
[----:B------:R-:W-:-:S13]  /*0050*/  ISETP.GT.AND P0, PT, R0, 0x40ff, PT ;  /* 0x000040ff0000780c */ /* 0x000fda0003f04270 */
[----:B------:R-:W-:Y:S05]  /*0060*/  @P0 EXIT ;  /* 0x000000000000094d */ /* 0x000fea0003800000 */
[----:B------:R-:W0:Y:S01]  /*0070*/  S2R R3, SR_TID.Y ;  /* 0x0000000000037919 */ /* 0x000e220000002200 */
[----:B------:R-:W1:Y:S01]  /*0080*/  LDCU.64 UR10, c[0x0][0x358] ;  /* 0x00006b00ff0a77ac */ /* 0x000e620008000a00 */
[----:B------:R-:W-:Y:S01]  /*0090*/  BSSY.RECONVERGENT B0, `(.L_x_1) ;  /* 0x0000067000007945 */ /* 0x000fe20003800200 */
[----:B------:R-:W-:Y:S02]  /*00a0*/  CS2R R6, SRZ ;  /* 0x0000000000067805 */ /* 0x000fe4000001ff00 */
[----:B------:R-:W-:Y:S01]  /*00b0*/  CS2R R4, SRZ ;  /* 0x0000000000047805 */ /* 0x000fe2000001ff00 */
[----:B------:R-:W2:Y:S01]  /*00c0*/  LDCU.64 UR12, c[0x0][0x398] ;  /* 0x00007300ff0c77ac */ /* 0x000ea20008000a00 */
[----:B------:R-:W-:Y:S02]  /*00d0*/  CS2R R10, SRZ ;  /* 0x00000000000a7805 */ /* 0x000fe4000001ff00 */
[----:B------:R-:W-:Y:S02]  /*00e0*/  CS2R R8, SRZ ;  /* 0x0000000000087805 */ /* 0x000fe4000001ff00 */
[----:B0-----:R-:W-:-:S04]  /*00f0*/  SHF.L.U32 R13, R3, 0x6, RZ ;  /* 0x00000006030d7819 */ /* 0x001fc800000006ff */
[----:B------:R-:W-:-:S04]  /*0100*/  VIMNMX.U32 R22, PT, PT, R13, 0x3aa, PT ;  /* 0x000003aa0d167848 */ /* 0x000fc80003fe0000 */
[----:B------:R-:W-:-:S04]  /*0110*/  IADD3 R22, PT, PT, R22, 0x40, RZ ;  /* 0x0000004016167810 */ /* 0x000fc80007ffe0ff */
[----:B------:R-:W-:-:S13]  /*0120*/  ISETP.GE.U32.AND P0, PT, R13, R22, PT ;  /* 0x000000160d00720c */ /* 0x000fda0003f06070 */
[----:B-12---:R-:W-:Y:S05]  /*0130*/  @P0 BRA `(.L_x_2) ;  /* 0x0000000400700947 */ /* 0x006fea0003800000 */
[----:B------:R-:W0:Y:S02]  /*0140*/  LDC.64 R14, c[0x0][0x380] ;  /* 0x0000e000ff0e7b82 */ /* 0x000e240000000a00 */
[----:B0-----:R-:W-:-:S05]  /*0150*/  IMAD.WIDE R14, R0, 0x4, R14 ;  /* 0x00000004000e7825 */ /* 0x001fca00078e020e */
[----:B------:R0:W5:Y:S01]  /*0160*/  LDG.E R12, desc[UR10][R14.64] ;  /* 0x0000000a0e0c7981 */ /* 0x000162000c1e1900 */
[----:B------:R-:W-:Y:S01]  /*0170*/  IMAD R2, R0, 0x3eb, RZ ;  /* 0x000003eb00027824 */ /* 0x000fe200078e02ff */
[----:B------:R-:W-:Y:S02]  /*0180*/  CS2R R8, SRZ ;  /* 0x0000000000087805 */ /* 0x000fe4000001ff00 */
[----:B------:R-:W-:Y:S02]  /*0190*/  CS2R R10, SRZ ;  /* 0x00000000000a7805 */ /* 0x000fe4000001ff00 */
[----:B------:R-:W-:Y:S02]  /*01a0*/  CS2R R4, SRZ ;  /* 0x0000000000047805 */ /* 0x000fe4000001ff00 */
[----:B------:R-:W-:-:S07]  /*01b0*/  CS2R R6, SRZ ;  /* 0x0000000000067805 */ /* 0x000fce000001ff00 */
.L_x_3:
[----:B-----5:R-:W-:-:S13]  /*01c0*/  ISETP.NE.AND P0, PT, R12, R13, PT ;  /* 0x0000000d0c00720c */ /* 0x020fda0003f05270 */
[----:B------:R-:W-:Y:S05]  /*01d0*/  @!P0 BRA `(.L_x_2) ;  /* 0x0000000400488947 */ /* 0x000fea0003800000 */
[----:B------:R-:W1:Y:S01]  /*01e0*/  LDC.64 R18, c[0x0][0x398] ;  /* 0x0000e600ff127b82 */ /* 0x000e620000000a00 */
[----:B0-----:R-:W-:-:S07]  /*01f0*/  IMAD R15, R0, 0x3eb, R13 ;  /* 0x000003eb000f7824 */ /* 0x001fce00078e020d */
[----:B------:R-:W0:Y:S08]  /*0200*/  LDC.64 R26, c[0x0][0x388] ;  /* 0x0000e200ff1a7b82 */ /* 0x000e300000000a00 */
[----:B------:R-:W2:Y:S01]  /*0210*/  LDC.64 R24, c[0x0][0x390] ;  /* 0x0000e400ff187b82 */ /* 0x000ea20000000a00 */
[----:B-1----:R-:W-:-:S06]  /*0220*/  IMAD.WIDE R18, R15, 0x8, R18 ;  /* 0x000000080f127825 */ /* 0x002fcc00078e0212 */
[----:B------:R-:W0:Y:S02]  /*0230*/  LDG.E.64 R18, desc[UR10][R18.64] ;  /* 0x0000000a12127981 */ /* 0x000e24000c1e1b00 */
[----:B0-----:R-:W-:-:S04]  /*0240*/  IMAD.WIDE R14, R19, 0x8, R26 ;  /* 0x00000008130e7825 */ /* 0x001fc800078e021a */
[----:B------:R-:W-:Y:S02]  /*0250*/  IMAD.WIDE R16, R18, 0x8, R26 ;  /* 0x0000000812107825 */ /* 0x000fe400078e021a */
[----:B------:R-:W3:Y:S04]  /*0260*/  LDG.E.64 R14, desc[UR10][R14.64] ;  /* 0x0000000a0e0e7981 */ /* 0x000ee8000c1e1b00 */
[----:B------:R-:W3:Y:S01]  /*0270*/  LDG.E.64 R16, desc[UR10][R16.64] ;  /* 0x0000000a10107981 */ /* 0x000ee2000c1e1b00 */
[----:B--2---:R-:W-:-:S04]  /*0280*/  IMAD.WIDE R30, R19, 0x8, R24 ;  /* 0x00000008131e7825 */ /* 0x004fc800078e0218 */
[-C--:B---3--:R-:W-:Y:S01]  /*0290*/  FMUL R21, R15, R17.reuse ;  /* 0x000000110f157220 */ /* 0x088fe20000400000 */
[----:B------:R-:W-:-:S03]  /*02a0*/  FMUL R20, R14, R17 ;  /* 0x000000110e147220 */ /* 0x000fc60000400000 */
[-C--:B------:R-:W-:Y:S01]  /*02b0*/  FFMA R21, R14, R16.reuse, R21 ;  /* 0x000000100e157223 */ /* 0x080fe20000000015 */
[----:B------:R-:W-:-:S03]  /*02c0*/  FFMA R20, R15, R16, -R20 ;  /* 0x000000100f147223 */ /* 0x000fc60000000814 */
[----:B------:R-:W-:Y:S01]  /*02d0*/  FADD R8, R8, R21 ;  /* 0x0000001508087221 */ /* 0x000fe20000000000 */
[----:B------:R-:W-:Y:S01]  /*02e0*/  FADD R9, R9, -R20 ;  /* 0x8000001409097221 */ /* 0x000fe20000000000 */
[----:B------:R-:W-:Y:S02]  /*02f0*/  IMAD.WIDE R20, R18, 0x8, R24 ;  /* 0x0000000812147825 */ /* 0x000fe400078e0218 */
[----:B------:R-:W2:Y:S04]  /*0300*/  LDG.E.64 R18, desc[UR10][R30.64] ;  /* 0x0000000a1e127981 */ /* 0x000ea8000c1e1b00 */
[----:B------:R-:W2:Y:S02]  /*0310*/  LDG.E.64 R20, desc[UR10][R20.64] ;  /* 0x0000000a14147981 */ /* 0x000ea4000c1e1b00 */
[-C--:B--2---:R-:W-:Y:S01]  /*0320*/  FMUL R23, R19, R21.reuse ;  /* 0x0000001513177220 */ /* 0x084fe20000400000 */
[----:B------:R-:W-:-:S03]  /*0330*/  FMUL R32, R18, R21 ;  /* 0x0000001512207220 */ /* 0x000fc60000400000 */
[-C--:B------:R-:W-:Y:S01]  /*0340*/  FFMA R23, R18, R20.reuse, R23 ;  /* 0x0000001412177223 */ /* 0x080fe20000000017 */
[----:B------:R-:W-:-:S03]  /*0350*/  FFMA R32, R19, R20, -R32 ;  /* 0x0000001413207223 */ /* 0x000fc60000000820 */
[----:B------:R-:W-:Y:S01]  /*0360*/  FADD R6, R6, R23 ;  /* 0x0000001706067221 */ /* 0x000fe20000000000 */
[----:B------:R-:W-:Y:S01]  /*0370*/  FMUL R23, R15, R21 ;  /* 0x000000150f177220 */ /* 0x000fe20000400000 */
[----:B------:R-:W-:-:S03]  /*0380*/  FADD R7, R7, -R32 ;  /* 0x8000002007077221 */ /* 0x000fc60000000000 */
[C---:B------:R-:W-:Y:S01]  /*0390*/  FFMA R23, R14.reuse, R20, R23 ;  /* 0x000000140e177223 */ /* 0x040fe20000000017 */
[----:B------:R-:W-:-:S03]  /*03a0*/  FMUL R14, R14, R21 ;  /* 0x000000150e0e7220 */ /* 0x000fc60000400000 */
[----:B------:R-:W-:Y:S01]  /*03b0*/  FADD R4, R4, R23 ;  /* 0x0000001704047221 */ /* 0x000fe20000000000 */
[----:B------:R-:W-:Y:S01]  /*03c0*/  FFMA R14, R15, R20, -R14 ;  /* 0x000000140f0e7223 */ /* 0x000fe2000000080e */
[CC--:B------:R-:W-:Y:S01]  /*03d0*/  FMUL R15, R17.reuse, R19.reuse ;  /* 0x00000013110f7220 */ /* 0x0c0fe20000400000 */
[-C--:B------:R-:W-:Y:S01]  /*03e0*/  FMUL R20, R17, R18.reuse ;  /* 0x0000001211147220 */ /* 0x080fe20000400000 */
[----:B------:R-:W-:Y:S01]  /*03f0*/  IADD3 R17, PT, PT, R13, 0x1, RZ ;  /* 0x000000010d117810 */ /* 0x000fe20007ffe0ff */
[----:B------:R-:W-:Y:S01]  /*0400*/  FADD R5, R5, -R14 ;  /* 0x8000000e05057221 */ /* 0x000fe20000000000 */
[C---:B------:R-:W-:Y:S01]  /*0410*/  FFMA R15, R16.reuse, R18, R15 ;  /* 0x00000012100f7223 */ /* 0x040fe2000000000f */
[----:B------:R-:W-:Y:S01]  /*0420*/  FFMA R20, R16, R19, -R20 ;  /* 0x0000001310147223 */ /* 0x000fe20000000814 */
[----:B------:R-:W-:Y:S02]  /*0430*/  ISETP.NE.AND P0, PT, R12, R17, PT ;  /* 0x000000110c00720c */ /* 0x000fe40003f05270 */
[----:B------:R-:W-:Y:S01]  /*0440*/  FADD R10, R10, R15 ;  /* 0x0000000f0a0a7221 */ /* 0x000fe20000000000 */
[----:B------:R-:W-:-:S10]  /*0450*/  FADD R11, R11, -R20 ;  /* 0x800000140b0b7221 */ /* 0x000fd40000000000 */
[----:B------:R-:W-:Y:S05]  /*0460*/  @!P0 BRA `(.L_x_2) ;  /* 0x0000000000a48947 */ /* 0x000fea0003800000 */
[----:B------:R-:W-:Y:S02]  /*0470*/  SHF.R.S32.HI R15, RZ, 0x1f, R13 ;  /* 0x0000001fff0f7819 */ /* 0x000fe4000001140d */
[----:B------:R-:W-:-:S04]  /*0480*/  IADD3 R14, P0, PT, R2, R13, RZ ;  /* 0x0000000d020e7210 */ /* 0x000fc80007f1e0ff */
[----:B------:R-:W-:Y:S02]  /*0490*/  LEA.HI.X.SX32 R15, R2, R15, 0x1, P0 ;  /* 0x0000000f020f7211 */ /* 0x000fe400000f0eff */
[----:B------:R-:W-:-:S04]  /*04a0*/  LEA R30, P0, R14, UR12, 0x3 ;  /* 0x0000000c0e1e7c11 */ /* 0x000fc8000f8018ff */
[----:B------:R-:W-:-:S05]  /*04b0*/  LEA.HI.X R31, R14, UR13, R15, 0x3, P0 ;  /* 0x0000000d0e1f7c11 */ /* 0x000fca00080f1c0f */
[----:B------:R-:W2:Y:S02]  /*04c0*/  LDG.E.64 R20, desc[UR10][R30.64+0x8] ;  /* 0x0000080a1e147981 */ /* 0x000ea4000c1e1b00 */
[----:B--2---:R-:W-:-:S04]  /*04d0*/  IMAD.WIDE R14, R21, 0x8, R26 ;  /* 0x00000008150e7825 */ /* 0x004fc800078e021a */
[C---:B------:R-:W-:Y:S02]  /*04e0*/  IMAD.WIDE R16, R20.reuse, 0x8, R26 ;  /* 0x0000000814107825 */ /* 0x040fe400078e021a */
[----:B------:R-:W2:Y:S02]  /*04f0*/  LDG.E.64 R14, desc[UR10][R14.64] ;  /* 0x0000000a0e0e7981 */ /* 0x000ea4000c1e1b00 */
[--C-:B------:R-:W-:Y:S02]  /*0500*/  IMAD.WIDE R18, R21, 0x8, R24.reuse ;  /* 0x0000000815127825 */ /* 0x100fe400078e0218 */
[----:B------:R-:W2:Y:S02]  /*0510*/  LDG.E.64 R16, desc[UR10][R16.64] ;  /* 0x0000000a10107981 */ /* 0x000ea4000c1e1b00 */
[----:B------:R-:W-:Y:S02]  /*0520*/  IMAD.WIDE R20, R20, 0x8, R24 ;  /* 0x0000000814147825 */ /* 0x000fe400078e0218 */
[----:B------:R-:W3:Y:S04]  /*0530*/  LDG.E.64 R18, desc[UR10][R18.64] ;  /* 0x0000000a12127981 */ /* 0x000ee8000c1e1b00 */
[----:B------:R-:W4:Y:S01]  /*0540*/  LDG.E.64 R20, desc[UR10][R20.64] ;  /* 0x0000000a14147981 */ /* 0x000f22000c1e1b00 */
[----:B------:R-:W-:-:S04]  /*0550*/  IADD3 R13, PT, PT, R13, 0x2, RZ ;  /* 0x000000020d0d7810 */ /* 0x000fc80007ffe0ff */
[----:B------:R-:W-:Y:S01]  /*0560*/  ISETP.NE.AND P0, PT, R13, R22, PT ;  /* 0x000000160d00720c */ /* 0x000fe20003f05270 */
[CC--:B--2---:R-:W-:Y:S01]  /*0570*/  FMUL R24, R14.reuse, R17.reuse ;  /* 0x000000110e187220 */ /* 0x0c4fe20000400000 */
[----:B------:R-:W-:Y:S01]  /*0580*/  FMUL R23, R15, R17 ;  /* 0x000000110f177220 */ /* 0x000fe20000400000 */
[C---:B---3--:R-:W-:Y:S01]  /*0590*/  FMUL R27, R17.reuse, R19 ;  /* 0x00000013111b7220 */ /* 0x048fe20000400000 */
[----:B------:R-:W-:Y:S01]  /*05a0*/  FMUL R26, R17, R18 ;  /* 0x00000012111a7220 */ /* 0x000fe20000400000 */
[CC--:B------:R-:W-:Y:S01]  /*05b0*/  FFMA R24, R15.reuse, R16.reuse, -R24 ;  /* 0x000000100f187223 */ /* 0x0c0fe20000000818 */
[----:B------:R-:W-:Y:S01]  /*05c0*/  FFMA R25, R14, R16, R23 ;  /* 0x000000100e197223 */ /* 0x000fe20000000017 */
[-C--:B----4-:R-:W-:Y:S02]  /*05d0*/  FMUL R17, R15, R21.reuse ;  /* 0x000000150f117220 */ /* 0x090fe40000400000 */
[----:B------:R-:W-:Y:S01]  /*05e0*/  FADD R9, R9, -R24 ;  /* 0x8000001809097221 */ /* 0x000fe20000000000 */
[----:B------:R-:W-:Y:S01]  /*05f0*/  FADD R8, R8, R25 ;  /* 0x0000001908087221 */ /* 0x000fe20000000000 */
[C---:B------:R-:W-:Y:S01]  /*0600*/  FFMA R17, R14.reuse, R20, R17 ;  /* 0x000000140e117223 */ /* 0x040fe20000000011 */
[-C--:B------:R-:W-:Y:S01]  /*0610*/  FMUL R24, R14, R21.reuse ;  /* 0x000000150e187220 */ /* 0x080fe20000400000 */
[CC--:B------:R-:W-:Y:S01]  /*0620*/  FMUL R25, R19.reuse, R21.reuse ;  /* 0x0000001513197220 */ /* 0x0c0fe20000400000 */
[----:B------:R-:W-:Y:S01]  /*0630*/  FMUL R14, R18, R21 ;  /* 0x00000015120e7220 */ /* 0x000fe20000400000 */
[C---:B------:R-:W-:Y:S01]  /*0640*/  FFMA R23, R16.reuse, R18, R27 ;  /* 0x0000001210177223 */ /* 0x040fe2000000001b */
[----:B------:R-:W-:Y:S01]  /*0650*/  FFMA R16, R16, R19, -R26 ;  /* 0x0000001310107223 */ /* 0x000fe2000000081a */
[-C--:B------:R-:W-:Y:S01]  /*0660*/  FFMA R25, R18, R20.reuse, R25 ;  /* 0x0000001412197223 */ /* 0x080fe20000000019 */
[-C--:B------:R-:W-:Y:S01]  /*0670*/  FFMA R14, R19, R20.reuse, -R14 ;  /* 0x00000014130e7223 */ /* 0x080fe2000000080e */
[----:B------:R-:W-:Y:S01]  /*0680*/  FFMA R24, R15, R20, -R24 ;  /* 0x000000140f187223 */ /* 0x000fe20000000818 */
[----:B------:R-:W-:Y:S01]  /*0690*/  FADD R10, R10, R23 ;  /* 0x000000170a0a7221 */ /* 0x000fe20000000000 */
[----:B------:R-:W-:Y:S01]  /*06a0*/  FADD R11, R11, -R16 ;  /* 0x800000100b0b7221 */ /* 0x000fe20000000000 */
[----:B------:R-:W-:Y:S01]  /*06b0*/  FADD R6, R6, R25 ;  /* 0x0000001906067221 */ /* 0x000fe20000000000 */
[----:B------:R-:W-:Y:S01]  /*06c0*/  FADD R7, R7, -R14 ;  /* 0x8000000e07077221 */ /* 0x000fe20000000000 */
[----:B------:R-:W-:Y:S01]  /*06d0*/  FADD R4, R4, R17 ;  /* 0x0000001104047221 */ /* 0x000fe20000000000 */
[----:B------:R-:W-:Y:S01]  /*06e0*/  FADD R5, R5, -R24 ;  /* 0x8000001805057221 */ /* 0x000fe20000000000 */
[----:B------:R-:W-:Y:S06]  /*06f0*/  @P0 BRA `(.L_x_3) ;  /* 0xfffffff800b00947 */ /* 0x000fec000383ffff */
.L_x_2:
[----:B------:R-:W-:Y:S05]  /*0700*/  BSYNC.RECONVERGENT B0 ;  /* 0x0000000000007941 */ /* 0x000fea0003800200 */
.L_x_1:
[----:B------:R-:W1:Y:S01]  /*0710*/  S2UR UR7, SR_CgaCtaId ;  /* 0x00000000000779c3 */ /* 0x000e620000008800 */
[----:B------:R-:W-:Y:S01]  /*0720*/  UMOV UR4, 0x400 ;  /* 0x0000040000047882 */ /* 0x000fe20000000000 */
[----:B------:R-:W-:Y:S01]  /*0730*/  ISETP.NE.AND P0, PT, R3, RZ, PT ;  /* 0x000000ff0300720c */ /* 0x000fe20003f05270 */
[----:B------:R-:W-:Y:S02]  /*0740*/  UIADD3 UR5, UPT, UPT, UR4, 0x2000, URZ ;  /* 0x0000200004057890 */ /* 0x000fe4000fffe0ff */
[----:B------:R-:W-:Y:S02]  /*0750*/  UIADD3 UR6, UPT, UPT, UR4, 0x4000, URZ ;  /* 0x0000400004067890 */ /* 0x000fe4000fffe0ff */
[----:B-1----:R-:W-:Y:S02]  /*0760*/  ULEA UR8, UR7, UR4, 0x18 ;  /* 0x0000000407087291 */ /* 0x002fe4000f8ec0ff */
[----:B------:R-:W-:Y:S02]  /*0770*/  UIADD3 UR4, UPT, UPT, UR4, 0x6000, URZ ;  /* 0x0000600004047890 */ /* 0x000fe4000fffe0ff */
[----:B------:R-:W-:-:S02]  /*0780*/  ULEA UR5, UR7, UR5, 0x18 ;  /* 0x0000000507057291 */ /* 0x000fc4000f8ec0ff */
[----:B------:R-:W-:Y:S01]  /*0790*/  ULEA UR6, UR7, UR6, 0x18 ;  /* 0x0000000607067291 */ /* 0x000fe2000f8ec0ff */
[C---:B------:R-:W-:Y:S01]  /*07a0*/  LEA R24, R28.reuse, UR8, 0x7 ;  /* 0x000000081c187c11 */ /* 0x040fe2000f8e38ff */
[----:B------:R-:W-:Y:S02]  /*07b0*/  ULEA UR4, UR7, UR4, 0x18 ;  /* 0x0000000407047291 */ /* 0x000fe4000f8ec0ff */
[C---:B------:R-:W-:Y:S02]  /*07c0*/  LEA R2, R28.reuse, UR5, 0x7 ;  /* 0x000000051c027c11 */ /* 0x040fe4000f8e38ff */
[C---:B------:R-:W-:Y:S02]  /*07d0*/  LEA R29, R28.reuse, UR6, 0x7 ;  /* 0x000000061c1d7c11 */ /* 0x040fe4000f8e38ff */
[----:B------:R-:W-:Y:S02]  /*07e0*/  LEA R28, R28, UR4, 0x7 ;  /* 0x000000041c1c7c11 */ /* 0x000fe4000f8e38ff */
[----:B------:R-:W-:-:S02]  /*07f0*/  LEA R12, R3, R24, 0x3 ;  /* 0x00000018030c7211 */ /* 0x000fc400078e18ff */
[C---:B------:R-:W-:Y:S02]  /*0800*/  LEA R13, R3.reuse, R2, 0x3 ;  /* 0x00000002030d7211 */ /* 0x040fe400078e18ff */
[C---:B0-----:R-:W-:Y:S01]  /*0810*/  LEA R14, R3.reuse, R29, 0x3 ;  /* 0x0000001d030e7211 */ /* 0x041fe200078e18ff */
[----:B------:R0:W-:Y:S01]  /*0820*/  STS.64 [R12], R8 ;  /* 0x000000080c007388 */ /* 0x0001e20000000a00 */
[----:B------:R-:W-:-:S03]  /*0830*/  LEA R15, R3, R28, 0x3 ;  /* 0x0000001c030f7211 */ /* 0x000fc600078e18ff */
[----:B------:R0:W-:Y:S04]  /*0840*/  STS.64 [R13], R6 ;  /* 0x000000060d007388 */ /* 0x0001e80000000a00 */
[----:B------:R0:W-:Y:S04]  /*0850*/  STS.64 [R14], R4 ;  /* 0x000000040e007388 */ /* 0x0001e80000000a00 */
[----:B------:R0:W-:Y:S01]  /*0860*/  STS.64 [R15], R10 ;  /* 0x0000000a0f007388 */ /* 0x0001e20000000a00 */
[----:B------:R-:W-:Y:S06]  /*0870*/  BAR.SYNC.DEFER_BLOCKING 0x0 ;  /* 0x0000000000007b1d */ /* 0x000fec0000010000 */
[----:B------:R-:W-:Y:S05]  /*0880*/  @P0 EXIT ;  /* 0x000000000000094d */ /* 0x000fea0003800000 */
[----:B------:R-:W1:Y:S04]  /*0890*/  LDS.128 R16, [R24] ;  /* 0x0000000018107984 */ /* 0x000e680000000c00 */
[----:B0-----:R-:W0:Y:S04]  /*08a0*/  LDS.128 R12, [R24+0x10] ;  /* 0x00001000180c7984 */ /* 0x001e280000000c00 */
[----:B------:R-:W2:Y:S04]  /*08b0*/  LDS.128 R8, [R24+0x20] ;  /* 0x0000200018087984 */ /* 0x000ea80000000c00 */
[----:B------:R-:W3:Y:S01]  /*08c0*/  LDS.128 R4, [R24+0x30] ;  /* 0x0000300018047984 */ /* 0x000ee20000000c00 */
[----:B-1----:R-:W-:Y:S01]  /*08d0*/  FADD R3, RZ, R16 ;  /* 0x00000010ff037221 */ /* 0x002fe20000000000 */
[----:B------:R-:W-:-:S03]  /*08e0*/  FADD R16, RZ, R17 ;  /* 0x00000011ff107221 */ /* 0x000fc60000000000 */
[----:B------:R-:W-:Y:S01]  /*08f0*/  FADD R3, R3, R18 ;  /* 0x0000001203037221 */ /* 0x000fe20000000000 */
[----:B------:R-:W-:Y:S02]  /*0900*/  FADD R20, R16, R19 ;  /* 0x0000001310147221 */ /* 0x000fe40000000000 */
[----:B------:R-:W1:Y:S01]  /*0910*/  LDS.128 R16, [R2] ;  /* 0x0000000002107984 */ /* 0x000e620000000c00 */
[----:B0-----:R-:W-:Y:S01]  /*0920*/  FADD R3, R3, R12 ;  /* 0x0000000c03037221 */ /* 0x001fe20000000000 */
[----:B------:R-:W-:-:S03]  /*0930*/  FADD R20, R20, R13 ;  /* 0x0000000d14147221 */ /* 0x000fc60000000000 */
[----:B------:R-:W-:Y:S01]  /*0940*/  FADD R3, R3, R14 ;  /* 0x0000000e03037221 */ /* 0x000fe20000000000 */
[----:B------:R-:W-:Y:S02]  /*0950*/  FADD R26, R20, R15 ;  /* 0x0000000f141a7221 */ /* 0x000fe40000000000 */
[----:B------:R-:W0:Y:S01]  /*0960*/  LDS.128 R12, [R24+0x40] ;  /* 0x00004000180c7984 */ /* 0x000e220000000c00 */
[----:B--2---:R-:W-:Y:S01]  /*0970*/  FADD R3, R3, R8 ;  /* 0x0000000803037221 */ /* 0x004fe20000000000 */
[----:B------:R-:W-:Y:S02]  /*0980*/  FADD R26, R26, R9 ;  /* 0x000000091a1a7221 */ /* 0x000fe40000000000 */
[----:B------:R-:W2:Y:S01]  /*0990*/  LDS.128 R20, [R2+0x10] ;  /* 0x0000100002147984 */ /* 0x000ea20000000c00 */
[----:B------:R-:W-:Y:S01]  /*09a0*/  FADD R3, R3, R10 ;  /* 0x0000000a03037221 */ /* 0x000fe20000000000 */
[----:B------:R-:W-:Y:S02]  /*09b0*/  FADD R26, R26, R11 ;  /* 0x0000000b1a1a7221 */ /* 0x000fe40000000000 */
[----:B------:R-:W4:Y:S01]  /*09c0*/  LDS.128 R8, [R2+0x20] ;  /* 0x0000200002087984 */ /* 0x000f220000000c00 */
[----:B---3--:R-:W-:Y:S01]  /*09d0*/  FADD R3, R3, R4 ;  /* 0x0000000403037221 */ /* 0x008fe20000000000 */
[----:B------:R-:W-:-:S03]  /*09e0*/  FADD R26, R26, R5 ;  /* 0x000000051a1a7221 */ /* 0x000fc60000000000 */
[----:B------:R-:W-:Y:S01]  /*09f0*/  FADD R25, R3, R6 ;  /* 0x0000000603197221 */ /* 0x000fe20000000000 */
[----:B------:R-:W-:Y:S01]  /*0a00*/  FADD R26, R26, R7 ;  /* 0x000000071a1a7221 */ /* 0x000fe20000000000 */
[----:B-1----:R-:W-:Y:S01]  /*0a10*/  FADD R3, RZ, R16 ;  /* 0x00000010ff037221 */ /* 0x002fe20000000000 */
[----:B------:R-:W-:-:S03]  /*0a20*/  FADD R4, RZ, R17 ;  /* 0x00000011ff047221 */ /* 0x000fc60000000000 */
[----:B------:R-:W-:Y:S01]  /*0a30*/  FADD R5, R3, R18 ;  /* 0x0000001203057221 */ /* 0x000fe20000000000 */
[----:B------:R-:W-:Y:S01]  /*0a40*/  FADD R16, R4, R19 ;  /* 0x0000001304107221 */ /* 0x000fe20000000000 */
[----:B0-----:R-:W-:Y:S01]  /*0a50*/  FADD R3, R25, R12 ;  /* 0x0000000c19037221 */ /* 0x001fe20000000000 */
[----:B------:R-:W-:Y:S01]  /*0a60*/  FADD R26, R26, R13 ;  /* 0x0000000d1a1a7221 */ /* 0x000fe20000000000 */
[----:B--2---:R-:W-:Y:S01]  /*0a70*/  FADD R25, R5, R20 ;  /* 0x0000001405197221 */ /* 0x004fe20000000000 */
[----:B------:R-:W-:Y:S01]  /*0a80*/  FADD R12, R16, R21 ;  /* 0x00000015100c7221 */ /* 0x000fe20000000000 */
[----:B------:R-:W0:Y:S01]  /*0a90*/  LDS.128 R4, [R24+0x50] ;  /* 0x0000500018047984 */ /* 0x000e220000000c00 */
[----:B------:R-:W-:Y:S01]  /*0aa0*/  FADD R3, R3, R14 ;  /* 0x0000000e03037221 */ /* 0x000fe20000000000 */
[----:B------:R-:W-:Y:S01]  /*0ab0*/  FADD R25, R25, R22 ;  /* 0x0000001619197221 */ /* 0x000fe20000000000 */
[----:B------:R-:W-:Y:S01]  /*0ac0*/  FADD R12, R12, R23 ;  /* 0x000000170c0c7221 */ /* 0x000fe20000000000 */
[----:B------:R-:W1:Y:S02]  /*0ad0*/  LDS.128 R16, [R2+0x30] ;  /* 0x0000300002107984 */ /* 0x000e640000000c00 */
[----:B----4-:R-:W-:Y:S01]  /*0ae0*/  FADD R25, R25, R8 ;  /* 0x0000000819197221 */ /* 0x010fe20000000000 */
[----:B------:R-:W-:Y:S01]  /*0af0*/  FADD R8, R26, R15 ;  /* 0x0000000f1a087221 */ /* 0x000fe20000000000 */
[----:B------:R-:W-:Y:S01]  /*0b00*/  FADD R26, R12, R9 ;  /* 0x000000090c1a7221 */ /* 0x000fe20000000000 */
[----:B------:R-:W2:Y:S01]  /*0b10*/  LDS.128 R20, [R2+0x40] ;  /* 0x0000400002147984 */ /* 0x000ea20000000c00 */
[----:B------:R-:W-:-:S02]  /*0b20*/  FADD R25, R25, R10 ;  /* 0x0000000a19197221 */ /* 0x000fc40000000000 */
[----:B------:R-:W-:Y:S01]  /*0b30*/  FADD R26, R26, R11 ;  /* 0x0000000b1a1a7221 */ /* 0x000fe20000000000 */
[----:B------:R-:W3:Y:S01]  /*0b40*/  LDS.128 R12, [R24+0x60] ;  /* 0x00006000180c7984 */ /* 0x000ee20000000c00 */
[----:B0-----:R-:W-:Y:S01]  /*0b50*/  FADD R3, R3, R4 ;  /* 0x0000000403037221 */ /* 0x001fe20000000000 */
[----:B------:R-:W-:Y:S02]  /*0b60*/  FADD R4, R8, R5 ;  /* 0x0000000508047221 */ /* 0x000fe40000000000 */
[----:B------:R-:W0:Y:S01]  /*0b70*/  LDS.128 R8, [R2+0x50] ;  /* 0x0000500002087984 */ /* 0x000e220000000c00 */
[----:B-1----:R-:W-:Y:S01]  /*0b80*/  FADD R25, R25, R16 ;  /* 0x0000001019197221 */ /* 0x002fe20000000000 */
[----:B------:R-:W-:Y:S01]  /*0b90*/  FADD R3, R3, R6 ;  /* 0x0000000603037221 */ /* 0x000fe20000000000 */
[----:B------:R-:W-:Y:S01]  /*0ba0*/  FADD R6, R26, R17 ;  /* 0x000000111a067221 */ /* 0x000fe20000000000 */
[----:B------:R-:W-:Y:S01]  /*0bb0*/  FADD R4, R4, R7 ;  /* 0x0000000704047221 */ /* 0x000fe20000000000 */
[----:B------:R-:W-:-:S02]  /*0bc0*/  FADD R5, R25, R18 ;  /* 0x0000001219057221 */ /* 0x000fc40000000000 */
[----:B------:R-:W1:Y:S01]  /*0bd0*/  LDS.128 R24, [R24+0x70] ;  /* 0x0000700018187984 */ /* 0x000e620000000c00 */
[----:B------:R-:W-:Y:S01]  /*0be0*/  FADD R6, R6, R19 ;  /* 0x0000001306067221 */ /* 0x000fe20000000000 */
[----:B--2---:R-:W-:Y:S01]  /*0bf0*/  FADD R5, R5, R20 ;  /* 0x0000001405057221 */ /* 0x004fe20000000000 */
[----:B---3--:R-:W-:Y:S01]  /*0c00*/  FADD R3, R3, R12 ;  /* 0x0000000c03037221 */ /* 0x008fe20000000000 */
[----:B------:R-:W-:Y:S01]  /*0c10*/  FADD R12, R4, R13 ;  /* 0x0000000d040c7221 */ /* 0x000fe20000000000 */
[----:B------:R-:W-:Y:S01]  /*0c20*/  LDS.128 R16, [R29] ;  /* 0x000000001d107984 */ /* 0x000fe20000000c00 */
[----:B------:R-:W-:Y:S01]  /*0c30*/  FADD R13, R5, R22 ;  /* 0x00000016050d7221 */ /* 0x000fe20000000000 */
[----:B------:R-:W-:Y:S01]  /*0c40*/  FADD R3, R3, R14 ;  /* 0x0000000e03037221 */ /* 0x000fe20000000000 */
[----:B------:R-:W-:Y:S01]  /*0c50*/  FADD R14, R6, R21 ;  /* 0x00000015060e7221 */ /* 0x000fe20000000000 */
[----:B------:R-:W-:Y:S01]  /*0c60*/  FADD R12, R12, R15 ;  /* 0x0000000f0c0c7221 */ /* 0x000fe20000000000 */
[----:B------:R-:W2:Y:S02]  /*0c70*/  LDS.128 R4, [R2+0x60] ;  /* 0x0000600002047984 */ /* 0x000ea40000000c00 */
[----:B------:R-:W-:-:S02]  /*0c80*/  FADD R14, R14, R23 ;  /* 0x000000170e0e7221 */ /* 0x000fc40000000000 */
[----:B------:R3:W4:Y:S01]  /*0c90*/  LDS.128 R20, [R2+0x70] ;  /* 0x0000700002147984 */ /* 0x0007220000000c00 */
[----:B0-----:R-:W-:Y:S01]  /*0ca0*/  FADD R13, R13, R8 ;  /* 0x000000080d0d7221 */ /* 0x001fe20000000000 */
[----:B-1----:R-:W-:Y:S01]  /*0cb0*/  FADD R3, R3, R24 ;  /* 0x0000001803037221 */ /* 0x002fe20000000000 */
[----:B------:R-:W-:Y:S02]  /*0cc0*/  FADD R24, R14, R9 ;  /* 0x000000090e187221 */ /* 0x000fe40000000000 */
[----:B------:R-:W-:Y:S01]  /*0cd0*/  FADD R9, R13, R10 ;  /* 0x0000000a0d097221 */ /* 0x000fe20000000000 */
[----:B------:R-:W-:Y:S01]  /*0ce0*/  FADD R8, R12, R25 ;  /* 0x000000190c087221 */ /* 0x000fe20000000000 */
[----:B------:R-:W-:Y:S01]  /*0cf0*/  FADD R10, R24, R11 ;  /* 0x0000000b180a7221 */ /* 0x000fe20000000000 */
[----:B------:R-:W0:Y:S01]  /*0d00*/  LDS.128 R12, [R29+0x10] ;  /* 0x000010001d0c7984 */ /* 0x000e220000000c00 */
[----:B------:R-:W-:Y:S01]  /*0d10*/  FADD R24, R3, R26 ;  /* 0x0000001a03187221 */ /* 0x000fe20000000000 */
[----:B------:R-:W-:Y:S01]  /*0d20*/  FADD R25, R8, R27 ;  /* 0x0000001b08197221 */ /* 0x000fe20000000000 */
[----:B--2---:R-:W-:Y:S01]  /*0d30*/  FADD R3, R9, R4 ;  /* 0x0000000409037221 */ /* 0x004fe20000000000 */
[----:B------:R-:W-:Y:S01]  /*0d40*/  FADD R9, RZ, R16 ;  /* 0x00000010ff097221 */ /* 0x000fe20000000000 */
[----:B------:R-:W-:Y:S01]  /*0d50*/  FADD R4, R10, R5 ;  /* 0x000000050a047221 */ /* 0x000fe20000000000 */
[----:B------:R-:W-:Y:S01]  /*0d60*/  FADD R16, RZ, R17 ;  /* 0x00000011ff107221 */ /* 0x000fe20000000000 */
[----:B------:R-:W-:Y:S01]  /*0d70*/  FADD R3, R3, R6 ;  /* 0x0000000603037221 */ /* 0x000fe20000000000 */
[----:B------:R-:W-:Y:S01]  /*0d80*/  FADD R5, R9, R18 ;  /* 0x0000001209057221 */ /* 0x000fe20000000000 */
[----:B---3--:R-:W-:Y:S01]  /*0d90*/  FADD R2, R4, R7 ;  /* 0x0000000704027221 */ /* 0x008fe20000000000 */
[----:B------:R-:W1:Y:S01]  /*0da0*/  LDS.128 R8, [R29+0x20] ;  /* 0x000020001d087984 */ /* 0x000e620000000c00 */
[----:B------:R-:W-:Y:S01]  /*0db0*/  FADD R6, R16, R19 ;  /* 0x0000001310067221 */ /* 0x000fe20000000000 */
[----:B----4-:R-:W-:Y:S01]  /*0dc0*/  FADD R3, R3, R20 ;  /* 0x0000001403037221 */ /* 0x010fe20000000000 */
[----:B------:R-:W-:Y:S01]  /*0dd0*/  FADD R20, R2, R21 ;  /* 0x0000001502147221 */ /* 0x000fe20000000000 */
[----:B------:R-:W2:Y:S02]  /*0de0*/  LDS.128 R16, [R28] ;  /* 0x000000001c107984 */ /* 0x000ea40000000c00 */
[----:B------:R-:W-:Y:S01]  /*0df0*/  FADD R2, R3, R22 ;  /* 0x0000001603027221 */ /* 0x000fe20000000000 */
[----:B------:R-:W-:Y:S01]  /*0e00*/  FADD R3, R20, R23 ;  /* 0x0000001714037221 */ /* 0x000fe20000000000 */
[----:B0-----:R-:W-:Y:S01]  /*0e10*/  FADD R27, R5, R12 ;  /* 0x0000000c051b7221 */ /* 0x001fe20000000000 */
[----:B------:R-:W-:-:S02]  /*0e20*/  FADD R26, R6, R13 ;  /* 0x0000000d061a7221 */ /* 0x000fc40000000000 */
[----:B------:R-:W0:Y:S01]  /*0e30*/  LDS.128 R4, [R28+0x10] ;  /* 0x000010001c047984 */ /* 0x000e220000000c00 */
[----:B------:R-:W-:Y:S01]  /*0e40*/  FADD R21, R27, R14 ;  /* 0x0000000e1b157221 */ /* 0x000fe20000000000 */
[----:B------:R-:W-:Y:S02]  /*0e50*/  FADD R26, R26, R15 ;  /* 0x0000000f1a1a7221 */ /* 0x000fe40000000000 */
[----:B------:R-:W3:Y:S01]  /*0e60*/  LDS.128 R12, [R29+0x30] ;  /* 0x000030001d0c7984 */ /* 0x000ee20000000c00 */
[----:B-1----:R-:W-:Y:S01]  /*0e70*/  FADD R21, R21, R8 ;  /* 0x0000000815157221 */ /* 0x002fe20000000000 */
[----:B------:R-:W-:-:S03]  /*0e80*/  FADD R20, R26, R9 ;  /* 0x000000091a147221 */ /* 0x000fc60000000000 */
[----:B------:R-:W-:Y:S01]  /*0e90*/  FADD R21, R21, R10 ;  /* 0x0000000a15157221 */ /* 0x000fe20000000000 */
[----:B------:R-:W-:Y:S01]  /*0ea0*/  FADD R20, R20, R11 ;  /* 0x0000000b14147221 */ /* 0x000fe20000000000 */
[----:B--2---:R-:W-:Y:S01]  /*0eb0*/  FADD R23, RZ, R16 ;  /* 0x00000010ff177221 */ /* 0x004fe20000000000 */
[----:B------:R-:W1:Y:S01]  /*0ec0*/  LDS.128 R8, [R28+0x20] ;  /* 0x000020001c087984 */ /* 0x000e620000000c00 */
[----:B------:R-:W-:Y:S02]  /*0ed0*/  FADD R22, RZ, R17 ;  /* 0x00000011ff167221 */ /* 0x000fe40000000000 */
[----:B------:R-:W-:Y:S02]  /*0ee0*/  FADD R23, R23, R18 ;  /* 0x0000001217177221 */ /* 0x000fe40000000000 */
[----:B------:R-:W-:Y:S02]  /*0ef0*/  FADD R22, R22, R19 ;  /* 0x0000001316167221 */ /* 0x000fe40000000000 */
[----:B------:R-:W2:Y:S01]  /*0f00*/  LDS.128 R16, [R29+0x40] ;  /* 0x000040001d107984 */ /* 0x000ea20000000c00 */
[----:B0-----:R-:W-:Y:S01]  /*0f10*/  FADD R23, R23, R4 ;  /* 0x0000000417177221 */ /* 0x001fe20000000000 */
[----:B---3--:R-:W-:Y:S01]  /*0f20*/  FADD R27, R21, R12 ;  /* 0x0000000c151b7221 */ /* 0x008fe20000000000 */
[----:B------:R-:W-:Y:S01]  /*0f30*/  FADD R12, R22, R5 ;  /* 0x00000005160c7221 */ /* 0x000fe20000000000 */
[----:B------:R-:W-:Y:S01]  /*0f40*/  FADD R4, R20, R13 ;  /* 0x0000000d14047221 */ /* 0x000fe20000000000 */
[----:B------:R-:W-:Y:S01]  /*0f50*/  FADD R5, R23, R6 ;  /* 0x0000000617057221 */ /* 0x000fe20000000000 */
[----:B------:R-:W-:Y:S01]  /*0f60*/  FADD R13, R27, R14 ;  /* 0x0000000e1b0d7221 */ /* 0x000fe20000000000 */
[----:B------:R-:W0:Y:S01]  /*0f70*/  LDS.128 R20, [R28+0x30] ;  /* 0x000030001c147984 */ /* 0x000e220000000c00 */
[----:B------:R-:W-:Y:S01]  /*0f80*/  FADD R6, R12, R7 ;  /* 0x000000070c067221 */ /* 0x000fe20000000000 */
[----:B------:R-:W-:Y:S01]  /*0f90*/  FADD R12, R4, R15 ;  /* 0x0000000f040c7221 */ /* 0x000fe20000000000 */
[----:B-1----:R-:W-:-:S02]  /*0fa0*/  FADD R5, R5, R8 ;  /* 0x0000000805057221 */ /* 0x002fc40000000000 */
[----:B------:R-:W-:Y:S02]  /*0fb0*/  FADD R8, R6, R9 ;  /* 0x0000000906087221 */ /* 0x000fe40000000000 */
[----:B------:R-:W-:Y:S02]  /*0fc0*/  FADD R15, R5, R10 ;  /* 0x0000000a050f7221 */ /* 0x000fe40000000000 */
[----:B------:R-:W-:Y:S01]  /*0fd0*/  FADD R14, R8, R11 ;  /* 0x0000000b080e7221 */ /* 0x000fe20000000000 */
[----:B------:R-:W1:Y:S01]  /*0fe0*/  LDS.128 R4, [R29+0x50] ;  /* 0x000050001d047984 */ /* 0x000e620000000c00 */
[----:B--2---:R-:W-:Y:S01]  /*0ff0*/  FADD R13, R13, R16 ;  /* 0x000000100d0d7221 */ /* 0x004fe20000000000 */
[----:B------:R-:W-:Y:S02]  /*1000*/  FADD R16, R12, R17 ;  /* 0x000000110c107221 */ /* 0x000fe40000000000 */
[----:B------:R-:W2:Y:S01]  /*1010*/  LDS.128 R8, [R28+0x40] ;  /* 0x000040001c087984 */ /* 0x000ea20000000c00 */
[----:B------:R-:W-:Y:S01]  /*1020*/  FADD R17, R13, R18 ;  /* 0x000000120d117221 */ /* 0x000fe20000000000 */
[----:B------:R-:W-:Y:S01]  /*1030*/  FADD R16, R16, R19 ;  /* 0x0000001310107221 */ /* 0x000fe20000000000 */
[----:B0-----:R-:W-:Y:S01]  /*1040*/  FADD R27, R15, R20 ;  /* 0x000000140f1b7221 */ /* 0x001fe20000000000 */
[----:B------:R-:W-:-:S02]  /*1050*/  FADD R18, R14, R21 ;  /* 0x000000150e127221 */ /* 0x000fc40000000000 */
[----:B------:R-:W0:Y:S01]  /*1060*/  LDS.128 R12, [R28+0x50] ;  /* 0x000050001c0c7984 */ /* 0x000e220000000c00 */
[----:B------:R-:W-:Y:S01]  /*1070*/  FADD R21, R27, R22 ;  /* 0x000000161b157221 */ /* 0x000fe20000000000 */
[----:B------:R-:W-:Y:S01]  /*1080*/  FADD R20, R18, R23 ;  /* 0x0000001712147221 */ /* 0x000fe20000000000 */
[----:B-1----:R-:W-:Y:S01]  /*1090*/  FADD R27, R17, R4 ;  /* 0x00000004111b7221 */ /* 0x002fe20000000000 */
[----:B------:R-:W-:Y:S02]  /*10a0*/  FADD R4, R16, R5 ;  /* 0x0000000510047221 */ /* 0x000fe40000000000 */
[----:B------:R-:W1:Y:S01]  /*10b0*/  LDS.128 R16, [R29+0x60] ;  /* 0x000060001d107984 */ /* 0x000e620000000c00 */
[----:B--2---:R-:W-:Y:S01]  /*10c0*/  FADD R21, R21, R8 ;  /* 0x0000000815157221 */ /* 0x004fe20000000000 */
[----:B------:R-:W-:Y:S01]  /*10d0*/  FADD R8, R20, R9 ;  /* 0x0000000914087221 */ /* 0x000fe20000000000 */
[----:B------:R-:W-:Y:S02]  /*10e0*/  FADD R27, R27, R6 ;  /* 0x000000061b1b7221 */ /* 0x000fe40000000000 */
[----:B------:R-:W-:Y:S01]  /*10f0*/  FADD R5, R21, R10 ;  /* 0x0000000a15057221 */ /* 0x000fe20000000000 */
[----:B------:R-:W-:Y:S01]  /*1100*/  FADD R8, R8, R11 ;  /* 0x0000000b08087221 */ /* 0x000fe20000000000 */
[----:B------:R-:W2:Y:S02]  /*1110*/  LDS.128 R20, [R28+0x60] ;  /* 0x000060001c147984 */ /* 0x000ea40000000c00 */
[----:B0-----:R-:W-:Y:S01]  /*1120*/  FADD R9, R5, R12 ;  /* 0x0000000c05097221 */ /* 0x001fe20000000000 */
[----:B------:R-:W-:Y:S01]  /*1130*/  FADD R12, R4, R7 ;  /* 0x00000007040c7221 */ /* 0x000fe20000000000 */
[----:B------:R-:W-:Y:S01]  /*1140*/  FADD R26, R8, R13 ;  /* 0x0000000d081a7221 */ /* 0x000fe20000000000 */
[----:B------:R-:W0:Y:S01]  /*1150*/  LDS.128 R4, [R29+0x70] ;  /* 0x000070001d047984 */ /* 0x000e220000000c00 */
[----:B------:R-:W-:-:S02]  /*1160*/  FADD R13, R9, R14 ;  /* 0x0000000e090d7221 */ /* 0x000fc40000000000 */
[----:B------:R-:W-:Y:S01]  /*1170*/  FADD R26, R26, R15 ;  /* 0x0000000f1a1a7221 */ /* 0x000fe20000000000 */
[----:B------:R-:W3:Y:S01]  /*1180*/  LDS.128 R8, [R28+0x70] ;  /* 0x000070001c087984 */ /* 0x000ee20000000c00 */
[----:B------:R-:W4:Y:S01]  /*1190*/  LDC.64 R14, c[0x0][0x3a8] ;  /* 0x0000ea00ff0e7b82 */ /* 0x000f220000000a00 */
[----:B-1----:R-:W-:Y:S01]  /*11a0*/  FADD R12, R12, R17 ;  /* 0x000000110c0c7221 */ /* 0x002fe20000000000 */
[----:B------:R-:W-:-:S06]  /*11b0*/  FADD R27, R27, R16 ;  /* 0x000000101b1b7221 */ /* 0x000fcc0000000000 */
[----:B------:R-:W1:Y:S01]  /*11c0*/  LDC.64 R16, c[0x0][0x3b8] ;  /* 0x0000ee00ff107b82 */ /* 0x000e620000000a00 */
[----:B------:R-:W-:Y:S01]  /*11d0*/  FADD R27, R27, R18 ;  /* 0x000000121b1b7221 */ /* 0x000fe20000000000 */
[----:B--2---:R-:W-:Y:S01]  /*11e0*/  FADD R13, R13, R20 ;  /* 0x000000140d0d7221 */ /* 0x004fe20000000000 */
[----:B------:R-:W-:Y:S01]  /*11f0*/  FADD R26, R26, R21 ;  /* 0x000000151a1a7221 */ /* 0x000fe20000000000 */
[----:B------:R-:W-:Y:S02]  /*1200*/  FADD R20, R12, R19 ;  /* 0x000000130c147221 */ /* 0x000fe40000000000 */
[----:B------:R-:W-:Y:S02]  /*1210*/  FADD R21, R13, R22 ;  /* 0x000000160d157221 */ /* 0x000fe40000000000 */
[----:B------:R-:W2:Y:S01]  /*1220*/  LDC.64 R18, c[0x0][0x3b0] ;  /* 0x0000ec00ff127b82 */ /* 0x000ea20000000a00 */
[----:B------:R-:W-:-:S07]  /*1230*/  FADD R26, R26, R23 ;  /* 0x000000171a1a7221 */ /* 0x000fce0000000000 */
[----:B------:R-:W5:Y:S01]  /*1240*/  LDC.64 R12, c[0x0][0x3a0] ;  /* 0x0000e800ff0c7b82 */ /* 0x000f620000000a00 */
[----:B----4-:R-:W-:-:S04]  /*1250*/  IMAD.WIDE R14, R0, 0x8, R14 ;  /* 0x00000008000e7825 */ /* 0x010fc800078e020e */
[----:B-1----:R-:W-:-:S04]  /*1260*/  IMAD.WIDE R16, R0, 0x8, R16 ;  /* 0x0000000800107825 */ /* 0x002fc800078e0210 */
[----:B0-----:R-:W-:Y:S01]  /*1270*/  FADD R27, R27, R4 ;  /* 0x000000041b1b7221 */ /* 0x001fe20000000000 */
[----:B------:R-:W-:Y:S01]  /*1280*/  FADD R20, R20, R5 ;  /* 0x0000000514147221 */ /* 0x000fe20000000000 */
[----:B---3--:R-:W-:Y:S01]  /*1290*/  FADD R21, R21, R8 ;  /* 0x0000000815157221 */ /* 0x008fe20000000000 */
[----:B------:R-:W-:Y:S01]  /*12a0*/  FADD R26, R26, R9 ;  /* 0x000000091a1a7221 */ /* 0x000fe20000000000 */
[----:B------:R-:W-:Y:S01]  /*12b0*/  FADD R6, R27, R6 ;  /* 0x000000061b067221 */ /* 0x000fe20000000000 */
[----:B------:R-:W-:Y:S01]  /*12c0*/  FADD R7, R20, R7 ;  /* 0x0000000714077221 */ /* 0x000fe20000000000 */
[----:B--2---:R-:W-:-:S04]  /*12d0*/  IMAD.WIDE R18, R0, 0x8, R18 ;  /* 0x0000000800127825 */ /* 0x004fc800078e0212 */
[----:B------:R-:W-:Y:S01]  /*12e0*/  FADD R10, R21, R10 ;  /* 0x0000000a150a7221 */ /* 0x000fe20000000000 */
[----:B------:R-:W-:Y:S01]  /*12f0*/  FADD R11, R26, R11 ;  /* 0x0000000b1a0b7221 */ /* 0x000fe20000000000 */
[----:B-----5:R-:W-:-:S05]  /*1300*/  IMAD.WIDE R12, R0, 0x8, R12 ;  /* 0x00000008000c7825 */ /* 0x020fca00078e020c */
[----:B------:R-:W-:Y:S04]  /*1310*/  STG.E.64 desc[UR10][R12.64], R24 ;  /* 0x000000180c007986 */ /* 0x000fe8000c101b0a */
[----:B------:R-:W-:Y:S04]  /*1320*/  STG.E.64 desc[UR10][R14.64], R2 ;  /* 0x000000020e007986 */ /* 0x000fe8000c101b0a */
[----:B------:R-:W-:Y:S04]  /*1330*/  STG.E.64 desc[UR10][R18.64], R6 ;  /* 0x0000000612007986 */ /* 0x000fe8000c101b0a */
[----:B------:R-:W-:Y:S01]  /*1340*/  STG.E.64 desc[UR10][R16.64], R10 ;  /* 0x0000000a10007986 */ /* 0x000fe2000c101b0a */
[----:B------:R-:W-:Y:S05]  /*1350*/  EXIT ;  /* 0x000000000000794d */ /* 0x000fea0003800000 */
.L_x_4:
        /* <DEDUP_REMOVED lines=10> */
.L_x_6:


//--------------------- .nv.shared.reserved.0     --------------------------
	.section	.nv.shared.reserved.0,"aw",@nobits
	.weak		__nv_reservedSMEM_offset_0_alias
	.size		__nv_reservedSMEM_offset_0_alias, 0, 64
	.other		__nv_reservedSMEM_offset_0_alias,@"STO_CUDA_RESERVED_SHARED STV_DEFAULT"
__nv_reservedSMEM_offset_0_alias:
	.zero		0
	.zero		64


//--------------------- .nv.shared._Z18lookuptable_kernelPjP6float2S1_P4int2S1_S1_S1_S1_ --------------------------
	.section	.nv.shared._Z18lookuptable_kernelPjP6float2S1_P4int2S1_S1_S1_S1_,"aw",@nobits
	.sectionflags	@""
	.align	8
.nv.shared._Z18lookuptable_kernelPjP6float2S1_P4int2S1_S1_S1_S1_:
	.zero		33792


//--------------------- .nv.constant0._Z15generate_lookupPjP4int2P6float2S3_mmS3_S3_S3_S3_S_iiiiimibi --------------------------
	.section	.nv.constant0._Z15generate_lookupPjP4int2P6float2S3_mmS3_S3_S3_S3_S_iiiiimibi,"a",@progbits
	.sectionflags	@""
	.align	4
.nv.constant0._Z15generate_lookupPjP4int2P6float2S3_mmS3_S3_S3_S3_S_iiiiimibi:
	.zero		1028


//--------------------- .nv.constant0._Z18lookuptable_kernelPjP6float2S1_P4int2S1_S1_S1_S1_ --------------------------
	.section	.nv.constant0._Z18lookuptable_kernelPjP6float2S1_P4int2S1_S1_S1_S1_,"a",@progbits
	.sectionflags	@""
	.align	4
.nv.constant0._Z18lookuptable_kernelPjP6float2S1_P4int2S1_S1_S1_S1_:
	.zero		960


//--------------------- SYMBOLS --------------------------

	.type		.nv.reservedSmem.offset0,@object
	.size		.nv.reservedSmem.offset0,0x4
	.type		.nv.reservedSmem.cap,@object
	.size		.nv.reservedSmem.cap,0x4
